	.target	sm_103a

	.elftype	@"ET_EXEC"


//--------------------- .note.nv.tkinfo           --------------------------
	.section	.note.nv.tkinfo,"",@"SHT_NOTE"
	.sectionflags	@"SHF_NOTE_NV_TKINFO"
	.tkinfo
        /*0018*/ 	.word	0x00000002
        /*0030*/ 	.string	""
        /*0030*/ 	.string	"ptxas"
        /*0030*/ 	.string	"Cuda compilation tools, release 13.0, V13.0.88"
        /*0030*/ 	.string	"Build cuda_13.0.r13.0/compiler.36424714_0"
        /*0030*/ 	.string	"-arch sm_103a -m 64 "



//--------------------- .note.nv.cuinfo           --------------------------
	.section	.note.nv.cuinfo,"",@"SHT_NOTE"
	.sectionflags	@"SHF_NOTE_NV_CUINFO"
        /*0018*/ 	.short	0x0002
        /*001a*/ 	.short	0x0067
        /*001c*/ 	.short	0x0082
	.zero		2


//--------------------- .nv.info                  --------------------------
	.section	.nv.info,"",@"SHT_CUDA_INFO"
	.align	4


	//----- nvinfo : EIATTR_REGCOUNT
	.align		4
        /*0000*/ 	.byte	0x04, 0x2f
        /*0002*/ 	.short	(.L_12 - .L_11)
	.align		4
.L_11:
        /*0004*/ 	.word	index@(_ZN7cutlass13device_kernelIN5flash11enable_sm90INS1_16FlashAttnFwdSm90INS1_25CollectiveMainloopFwdSm90ILi2EN4cute5tupleIJNS5_1CILi1EEES8_S8_EEENS6_IJNS7_ILi64EEESA_SA_EEELi512ENS_6half_tEfNS_4arch4Sm90ELb1ELb0ELb1ELb1ELb1ELb1ELb1ELb0ELb0ELb1ELb1ELb0EEENS1_21CollectiveEpilogueFwdINS6_IJSA_NS7_ILi512EEESA_EEES9_SC_SE_Li256ELb1ELb1ELb1ELb0EEENS1_36VarlenDynamicPersistentTileSchedulerILi64ELi64ELi256ELi128ELb1ELb1ELb1ELb1ELb1ELb1EEEEEEEEEvNT_6ParamsE)
        /*0008*/ 	.word	0x00000004


	//----- nvinfo : EIATTR_FRAME_SIZE
	.align		4
.L_12:
        /*000c*/ 	.byte	0x04, 0x11
        /*000e*/ 	.short	(.L_14 - .L_13)
	.align		4
.L_13:
        /*0010*/ 	.word	index@(_ZN7cutlass13device_kernelIN5flash11enable_sm90INS1_16FlashAttnFwdSm90INS1_25CollectiveMainloopFwdSm90ILi2EN4cute5tupleIJNS5_1CILi1EEES8_S8_EEENS6_IJNS7_ILi64EEESA_SA_EEELi512ENS_6half_tEfNS_4arch4Sm90ELb1ELb0ELb1ELb1ELb1ELb1ELb1ELb0ELb0ELb1ELb1ELb0EEENS1_21CollectiveEpilogueFwdINS6_IJSA_NS7_ILi512EEESA_EEES9_SC_SE_Li256ELb1ELb1ELb1ELb0EEENS1_36VarlenDynamicPersistentTileSchedulerILi64ELi64ELi256ELi128ELb1ELb1ELb1ELb1ELb1ELb1EEEEEEEEEvNT_6ParamsE)
        /*0014*/ 	.word	0x00000000


	//----- nvinfo : EIATTR_REGCOUNT
	.align		4
.L_14:
        /*0018*/ 	.byte	0x04, 0x2f
        /*001a*/ 	.short	(.L_16 - .L_15)
	.align		4
.L_15:
        /*001c*/ 	.word	index@(_ZN7cutlass13device_kernelIN5flash11enable_sm90INS1_16FlashAttnFwdSm90INS1_25CollectiveMainloopFwdSm90ILi2EN4cute5tupleIJNS5_1CILi1EEES8_S8_EEENS6_IJNS7_ILi64EEESA_SA_EEELi512ENS_6half_tEfNS_4arch4Sm90ELb1ELb0ELb1ELb1ELb1ELb0ELb1ELb0ELb0ELb1ELb1ELb0EEENS1_21CollectiveEpilogueFwdINS6_IJSA_NS7_ILi512EEESA_EEES9_SC_SE_Li256ELb1ELb1ELb1ELb0EEENS1_36VarlenDynamicPersistentTileSchedulerILi64ELi64ELi256ELi128ELb1ELb1ELb1ELb1ELb1ELb1EEEEEEEEEvNT_6ParamsE)
        /*0020*/ 	.word	0x00000004


	//----- nvinfo : EIATTR_FRAME_SIZE
	.align		4
.L_16:
        /*0024*/ 	.byte	0x04, 0x11
        /*0026*/ 	.short	(.L_18 - .L_17)
	.align		4
.L_17:
        /*0028*/ 	.word	index@(_ZN7cutlass13device_kernelIN5flash11enable_sm90INS1_16FlashAttnFwdSm90INS1_25CollectiveMainloopFwdSm90ILi2EN4cute5tupleIJNS5_1CILi1EEES8_S8_EEENS6_IJNS7_ILi64EEESA_SA_EEELi512ENS_6half_tEfNS_4arch4Sm90ELb1ELb0ELb1ELb1ELb1ELb0ELb1ELb0ELb0ELb1ELb1ELb0EEENS1_21CollectiveEpilogueFwdINS6_IJSA_NS7_ILi512EEESA_EEES9_SC_SE_Li256ELb1ELb1ELb1ELb0EEENS1_36VarlenDynamicPersistentTileSchedulerILi64ELi64ELi256ELi128ELb1ELb1ELb1ELb1ELb1ELb1EEEEEEEEEvNT_6ParamsE)
        /*002c*/ 	.word	0x00000000


	//----- nvinfo : EIATTR_REGCOUNT
	.align		4
.L_18:
        /*0030*/ 	.byte	0x04, 0x2f
        /*0032*/ 	.short	(.L_20 - .L_19)
	.align		4
.L_19:
        /*0034*/ 	.word	index@(_ZN7cutlass13device_kernelIN5flash11enable_sm90INS1_16FlashAttnFwdSm90INS1_25CollectiveMainloopFwdSm90ILi2EN4cute5tupleIJNS5_1CILi1EEES8_S8_EEENS6_IJNS7_ILi64EEESA_SA_EEELi512ENS_6half_tEfNS_4arch4Sm90ELb1ELb0ELb1ELb1ELb1ELb1ELb0ELb0ELb0ELb1ELb1ELb0EEENS1_21CollectiveEpilogueFwdINS6_IJSA_NS7_ILi512EEESA_EEES9_SC_SE_Li256ELb1ELb1ELb1ELb0EEENS1_36VarlenDynamicPersistentTileSchedulerILi64ELi64ELi256ELi128ELb1ELb1ELb1ELb1ELb1ELb1EEEEEEEEEvNT_6ParamsE)
        /*0038*/ 	.word	0x00000004


	//----- nvinfo : EIATTR_FRAME_SIZE
	.align		4
.L_20:
        /*003c*/ 	.byte	0x04, 0x11
        /*003e*/ 	.short	(.L_22 - .L_21)
	.align		4
.L_21:
        /*0040*/ 	.word	index@(_ZN7cutlass13device_kernelIN5flash11enable_sm90INS1_16FlashAttnFwdSm90INS1_25CollectiveMainloopFwdSm90ILi2EN4cute5tupleIJNS5_1CILi1EEES8_S8_EEENS6_IJNS7_ILi64EEESA_SA_EEELi512ENS_6half_tEfNS_4arch4Sm90ELb1ELb0ELb1ELb1ELb1ELb1ELb0ELb0ELb0ELb1ELb1ELb0EEENS1_21CollectiveEpilogueFwdINS6_IJSA_NS7_ILi512EEESA_EEES9_SC_SE_Li256ELb1ELb1ELb1ELb0EEENS1_36VarlenDynamicPersistentTileSchedulerILi64ELi64ELi256ELi128ELb1ELb1ELb1ELb1ELb1ELb1EEEEEEEEEvNT_6ParamsE)
        /*0044*/ 	.word	0x00000000


	//----- nvinfo : EIATTR_REGCOUNT
	.align		4
.L_22:
        /*0048*/ 	.byte	0x04, 0x2f
        /*004a*/ 	.short	(.L_24 - .L_23)
	.align		4
.L_23:
        /*004c*/ 	.word	index@(_ZN7cutlass13device_kernelIN5flash11enable_sm90INS1_16FlashAttnFwdSm90INS1_25CollectiveMainloopFwdSm90ILi2EN4cute5tupleIJNS5_1CILi1EEES8_S8_EEENS6_IJNS7_ILi64EEESA_SA_EEELi512ENS_6half_tEfNS_4arch4Sm90ELb1ELb0ELb1ELb1ELb1ELb0ELb0ELb0ELb0ELb1ELb1ELb0EEENS1_21CollectiveEpilogueFwdINS6_IJSA_NS7_ILi512EEESA_EEES9_SC_SE_Li256ELb1ELb1ELb1ELb0EEENS1_36VarlenDynamicPersistentTileSchedulerILi64ELi64ELi256ELi128ELb1ELb1ELb1ELb1ELb1ELb1EEEEEEEEEvNT_6ParamsE)
        /*0050*/ 	.word	0x00000004


	//----- nvinfo : EIATTR_FRAME_SIZE
	.align		4
.L_24:
        /*0054*/ 	.byte	0x04, 0x11
        /*0056*/ 	.short	(.L_26 - .L_25)
	.align		4
.L_25:
        /*0058*/ 	.word	index@(_ZN7cutlass13device_kernelIN5flash11enable_sm90INS1_16FlashAttnFwdSm90INS1_25CollectiveMainloopFwdSm90ILi2EN4cute5tupleIJNS5_1CILi1EEES8_S8_EEENS6_IJNS7_ILi64EEESA_SA_EEELi512ENS_6half_tEfNS_4arch4Sm90ELb1ELb0ELb1ELb1ELb1ELb0ELb0ELb0ELb0ELb1ELb1ELb0EEENS1_21CollectiveEpilogueFwdINS6_IJSA_NS7_ILi512EEESA_EEES9_SC_SE_Li256ELb1ELb1ELb1ELb0EEENS1_36VarlenDynamicPersistentTileSchedulerILi64ELi64ELi256ELi128ELb1ELb1ELb1ELb1ELb1ELb1EEEEEEEEEvNT_6ParamsE)
        /*005c*/ 	.word	0x00000000


	//----- nvinfo : EIATTR_REGCOUNT
	.align		4
.L_26:
        /*0060*/ 	.byte	0x04, 0x2f
        /*0062*/ 	.short	(.L_28 - .L_27)
	.align		4
.L_27:
        /*0064*/ 	.word	index@(_ZN7cutlass13device_kernelIN5flash11enable_sm90INS1_16FlashAttnFwdSm90INS1_25CollectiveMainloopFwdSm90ILi2EN4cute5tupleIJNS5_1CILi1EEES8_S8_EEENS6_IJNS7_ILi64EEESA_SA_EEELi512ENS_6half_tEfNS_4arch4Sm90ELb1ELb0ELb1ELb0ELb1ELb0ELb1ELb0ELb0ELb1ELb1ELb0EEENS1_21CollectiveEpilogueFwdINS6_IJSA_NS7_ILi512EEESA_EEES9_SC_SE_Li256ELb0ELb1ELb1ELb0EEENS1_19SingleTileSchedulerILb0ELb1ELb1ELi64EEEEEEEEEvNT_6ParamsE)
        /*0068*/ 	.word	0x00000004


	//----- nvinfo : EIATTR_FRAME_SIZE
	.align		4
.L_28:
        /*006c*/ 	.byte	0x04, 0x11
        /*006e*/ 	.short	(.L_30 - .L_29)
	.align		4
.L_29:
        /*0070*/ 	.word	index@(_ZN7cutlass13device_kernelIN5flash11enable_sm90INS1_16FlashAttnFwdSm90INS1_25CollectiveMainloopFwdSm90ILi2EN4cute5tupleIJNS5_1CILi1EEES8_S8_EEENS6_IJNS7_ILi64EEESA_SA_EEELi512ENS_6half_tEfNS_4arch4Sm90ELb1ELb0ELb1ELb0ELb1ELb0ELb1ELb0ELb0ELb1ELb1ELb0EEENS1_21CollectiveEpilogueFwdINS6_IJSA_NS7_ILi512EEESA_EEES9_SC_SE_Li256ELb0ELb1ELb1ELb0EEENS1_19SingleTileSchedulerILb0ELb1ELb1ELi64EEEEEEEEEvNT_6ParamsE)
        /*0074*/ 	.word	0x00000000


	//----- nvinfo : EIATTR_REGCOUNT
	.align		4
.L_30:
        /*0078*/ 	.byte	0x04, 0x2f
        /*007a*/ 	.short	(.L_32 - .L_31)
	.align		4
.L_31:
        /*007c*/ 	.word	index@(_ZN7cutlass13device_kernelIN5flash11enable_sm90INS1_16FlashAttnFwdSm90INS1_25CollectiveMainloopFwdSm90ILi2EN4cute5tupleIJNS5_1CILi1EEES8_S8_EEENS6_IJNS7_ILi64EEESA_SA_EEELi512ENS_6half_tEfNS_4arch4Sm90ELb1ELb0ELb1ELb0ELb1ELb0ELb0ELb0ELb0ELb1ELb1ELb0EEENS1_21CollectiveEpilogueFwdINS6_IJSA_NS7_ILi512EEESA_EEES9_SC_SE_Li256ELb0ELb1ELb1ELb0EEENS1_19SingleTileSchedulerILb0ELb1ELb1ELi64EEEEEEEEEvNT_6ParamsE)
        /*0080*/ 	.word	0x00000004


	//----- nvinfo : EIATTR_FRAME_SIZE
	.align		4
.L_32:
        /*0084*/ 	.byte	0x04, 0x11
        /*0086*/ 	.short	(.L_34 - .L_33)
	.align		4
.L_33:
        /*0088*/ 	.word	index@(_ZN7cutlass13device_kernelIN5flash11enable_sm90INS1_16FlashAttnFwdSm90INS1_25CollectiveMainloopFwdSm90ILi2EN4cute5tupleIJNS5_1CILi1EEES8_S8_EEENS6_IJNS7_ILi64EEESA_SA_EEELi512ENS_6half_tEfNS_4arch4Sm90ELb1ELb0ELb1ELb0ELb1ELb0ELb0ELb0ELb0ELb1ELb1ELb0EEENS1_21CollectiveEpilogueFwdINS6_IJSA_NS7_ILi512EEESA_EEES9_SC_SE_Li256ELb0ELb1ELb1ELb0EEENS1_19SingleTileSchedulerILb0ELb1ELb1ELi64EEEEEEEEEvNT_6ParamsE)
        /*008c*/ 	.word	0x00000000


	//----- nvinfo : EIATTR_REGCOUNT
	.align		4
.L_34:
        /*0090*/ 	.byte	0x04, 0x2f
        /*0092*/ 	.short	(.L_36 - .L_35)
	.align		4
.L_35:
        /*0094*/ 	.word	index@(_ZN7cutlass13device_kernelIN5flash11enable_sm90INS1_16FlashAttnFwdSm90INS1_25CollectiveMainloopFwdSm90ILi2EN4cute5tupleIJNS5_1CILi1EEES8_S8_EEENS6_IJNS7_ILi64EEESA_SA_EEELi512ENS_6half_tEfNS_4arch4Sm90ELb0ELb1ELb1ELb1ELb1ELb1ELb1ELb0ELb0ELb1ELb1ELb0EEENS1_21CollectiveEpilogueFwdINS6_IJSA_NS7_ILi512EEESA_EEES9_SC_SE_Li256ELb1ELb1ELb1ELb0EEENS1_36VarlenDynamicPersistentTileSchedulerILi64ELi64ELi256ELi128ELb1ELb1ELb1ELb1ELb0ELb1EEEEEEEEEvNT_6ParamsE)
        /*0098*/ 	.word	0x00000004


	//----- nvinfo : EIATTR_FRAME_SIZE
	.align		4
.L_36:
        /*009c*/ 	.byte	0x04, 0x11
        /*009e*/ 	.short	(.L_38 - .L_37)
	.align		4
.L_37:
        /*00a0*/ 	.word	index@(_ZN7cutlass13device_kernelIN5flash11enable_sm90INS1_16FlashAttnFwdSm90INS1_25CollectiveMainloopFwdSm90ILi2EN4cute5tupleIJNS5_1CILi1EEES8_S8_EEENS6_IJNS7_ILi64EEESA_SA_EEELi512ENS_6half_tEfNS_4arch4Sm90ELb0ELb1ELb1ELb1ELb1ELb1ELb1ELb0ELb0ELb1ELb1ELb0EEENS1_21CollectiveEpilogueFwdINS6_IJSA_NS7_ILi512EEESA_EEES9_SC_SE_Li256ELb1ELb1ELb1ELb0EEENS1_36VarlenDynamicPersistentTileSchedulerILi64ELi64ELi256ELi128ELb1ELb1ELb1ELb1ELb0ELb1EEEEEEEEEvNT_6ParamsE)
        /*00a4*/ 	.word	0x00000000


	//----- nvinfo : EIATTR_REGCOUNT
	.align		4
.L_38:
        /*00a8*/ 	.byte	0x04, 0x2f
        /*00aa*/ 	.short	(.L_40 - .L_39)
	.align		4
.L_39:
        /*00ac*/ 	.word	index@(_ZN7cutlass13device_kernelIN5flash11enable_sm90INS1_16FlashAttnFwdSm90INS1_25CollectiveMainloopFwdSm90ILi2EN4cute5tupleIJNS5_1CILi1EEES8_S8_EEENS6_IJNS7_ILi64EEESA_SA_EEELi512ENS_6half_tEfNS_4arch4Sm90ELb0ELb1ELb1ELb1ELb1ELb0ELb1ELb0ELb0ELb1ELb1ELb0EEENS1_21CollectiveEpilogueFwdINS6_IJSA_NS7_ILi512EEESA_EEES9_SC_SE_Li256ELb1ELb1ELb1ELb0EEENS1_36VarlenDynamicPersistentTileSchedulerILi64ELi64ELi256ELi128ELb1ELb1ELb1ELb1ELb0ELb1EEEEEEEEEvNT_6ParamsE)
        /*00b0*/ 	.word	0x00000004


	//----- nvinfo : EIATTR_FRAME_SIZE
	.align		4
.L_40:
        /*00b4*/ 	.byte	0x04, 0x11
        /*00b6*/ 	.short	(.L_42 - .L_41)
	.align		4
.L_41:
        /*00b8*/ 	.word	index@(_ZN7cutlass13device_kernelIN5flash11enable_sm90INS1_16FlashAttnFwdSm90INS1_25CollectiveMainloopFwdSm90ILi2EN4cute5tupleIJNS5_1CILi1EEES8_S8_EEENS6_IJNS7_ILi64EEESA_SA_EEELi512ENS_6half_tEfNS_4arch4Sm90ELb0ELb1ELb1ELb1ELb1ELb0ELb1ELb0ELb0ELb1ELb1ELb0EEENS1_21CollectiveEpilogueFwdINS6_IJSA_NS7_ILi512EEESA_EEES9_SC_SE_Li256ELb1ELb1ELb1ELb0EEENS1_36VarlenDynamicPersistentTileSchedulerILi64ELi64ELi256ELi128ELb1ELb1ELb1ELb1ELb0ELb1EEEEEEEEEvNT_6ParamsE)
        /*00bc*/ 	.word	0x00000000


	//----- nvinfo : EIATTR_REGCOUNT
	.align		4
.L_42:
        /*00c0*/ 	.byte	0x04, 0x2f
        /*00c2*/ 	.short	(.L_44 - .L_43)
	.align		4
.L_43:
        /*00c4*/ 	.word	index@(_ZN7cutlass13device_kernelIN5flash11enable_sm90INS1_16FlashAttnFwdSm90INS1_25CollectiveMainloopFwdSm90ILi2EN4cute5tupleIJNS5_1CILi1EEES8_S8_EEENS6_IJNS7_ILi64EEESA_SA_EEELi512ENS_6half_tEfNS_4arch4Sm90ELb0ELb1ELb1ELb1ELb1ELb1ELb0ELb0ELb0ELb1ELb1ELb0EEENS1_21CollectiveEpilogueFwdINS6_IJSA_NS7_ILi512EEESA_EEES9_SC_SE_Li256ELb1ELb1ELb1ELb0EEENS1_36VarlenDynamicPersistentTileSchedulerILi64ELi64ELi256ELi128ELb1ELb1ELb1ELb1ELb0ELb1EEEEEEEEEvNT_6ParamsE)
        /*00c8*/ 	.word	0x00000004


	//----- nvinfo : EIATTR_FRAME_SIZE
	.align		4
.L_44:
        /*00cc*/ 	.byte	0x04, 0x11
        /*00ce*/ 	.short	(.L_46 - .L_45)
	.align		4
.L_45:
        /*00d0*/ 	.word	index@(_ZN7cutlass13device_kernelIN5flash11enable_sm90INS1_16FlashAttnFwdSm90INS1_25CollectiveMainloopFwdSm90ILi2EN4cute5tupleIJNS5_1CILi1EEES8_S8_EEENS6_IJNS7_ILi64EEESA_SA_EEELi512ENS_6half_tEfNS_4arch4Sm90ELb0ELb1ELb1ELb1ELb1ELb1ELb0ELb0ELb0ELb1ELb1ELb0EEENS1_21CollectiveEpilogueFwdINS6_IJSA_NS7_ILi512EEESA_EEES9_SC_SE_Li256ELb1ELb1ELb1ELb0EEENS1_36VarlenDynamicPersistentTileSchedulerILi64ELi64ELi256ELi128ELb1ELb1ELb1ELb1ELb0ELb1EEEEEEEEEvNT_6ParamsE)
        /*00d4*/ 	.word	0x00000000


	//----- nvinfo : EIATTR_REGCOUNT
	.align		4
.L_46:
        /*00d8*/ 	.byte	0x04, 0x2f
        /*00da*/ 	.short	(.L_48 - .L_47)
	.align		4
.L_47:
        /*00dc*/ 	.word	index@(_ZN7cutlass13device_kernelIN5flash11enable_sm90INS1_16FlashAttnFwdSm90INS1_25CollectiveMainloopFwdSm90ILi2EN4cute5tupleIJNS5_1CILi1EEES8_S8_EEENS6_IJNS7_ILi64EEESA_SA_EEELi512ENS_6half_tEfNS_4arch4Sm90ELb0ELb1ELb1ELb1ELb1ELb0ELb0ELb0ELb0ELb1ELb1ELb0EEENS1_21CollectiveEpilogueFwdINS6_IJSA_NS7_ILi512EEESA_EEES9_SC_SE_Li256ELb1ELb1ELb1ELb0EEENS1_36VarlenDynamicPersistentTileSchedulerILi64ELi64ELi256ELi128ELb1ELb1ELb1ELb1ELb0ELb1EEEEEEEEEvNT_6ParamsE)
        /*00e0*/ 	.word	0x00000004


	//----- nvinfo : EIATTR_FRAME_SIZE
	.align		4
.L_48:
        /*00e4*/ 	.byte	0x04, 0x11
        /*00e6*/ 	.short	(.L_50 - .L_49)
	.align		4
.L_49:
        /*00e8*/ 	.word	index@(_ZN7cutlass13device_kernelIN5flash11enable_sm90INS1_16FlashAttnFwdSm90INS1_25CollectiveMainloopFwdSm90ILi2EN4cute5tupleIJNS5_1CILi1EEES8_S8_EEENS6_IJNS7_ILi64EEESA_SA_EEELi512ENS_6half_tEfNS_4arch4Sm90ELb0ELb1ELb1ELb1ELb1ELb0ELb0ELb0ELb0ELb1ELb1ELb0EEENS1_21CollectiveEpilogueFwdINS6_IJSA_NS7_ILi512EEESA_EEES9_SC_SE_Li256ELb1ELb1ELb1ELb0EEENS1_36VarlenDynamicPersistentTileSchedulerILi64ELi64ELi256ELi128ELb1ELb1ELb1ELb1ELb0ELb1EEEEEEEEEvNT_6ParamsE)
        /*00ec*/ 	.word	0x00000000


	//----- nvinfo : EIATTR_REGCOUNT
	.align		4
.L_50:
        /*00f0*/ 	.byte	0x04, 0x2f
        /*00f2*/ 	.short	(.L_52 - .L_51)
	.align		4
.L_51:
        /*00f4*/ 	.word	index@(_ZN7cutlass13device_kernelIN5flash11enable_sm90INS1_16FlashAttnFwdSm90INS1_25CollectiveMainloopFwdSm90ILi2EN4cute5tupleIJNS5_1CILi1EEES8_S8_EEENS6_IJNS7_ILi64EEESA_SA_EEELi512ENS_6half_tEfNS_4arch4Sm90ELb0ELb1ELb1ELb0ELb1ELb0ELb1ELb0ELb0ELb1ELb1ELb0EEENS1_21CollectiveEpilogueFwdINS6_IJSA_NS7_ILi512EEESA_EEES9_SC_SE_Li256ELb0ELb1ELb1ELb0EEENS1_19SingleTileSchedulerILb0ELb1ELb1ELi64EEEEEEEEEvNT_6ParamsE)
        /*00f8*/ 	.word	0x00000004


	//----- nvinfo : EIATTR_FRAME_SIZE
	.align		4
.L_52:
        /*00fc*/ 	.byte	0x04, 0x11
        /*00fe*/ 	.short	(.L_54 - .L_53)
	.align		4
.L_53:
        /*0100*/ 	.word	index@(_ZN7cutlass13device_kernelIN5flash11enable_sm90INS1_16FlashAttnFwdSm90INS1_25CollectiveMainloopFwdSm90ILi2EN4cute5tupleIJNS5_1CILi1EEES8_S8_EEENS6_IJNS7_ILi64EEESA_SA_EEELi512ENS_6half_tEfNS_4arch4Sm90ELb0ELb1ELb1ELb0ELb1ELb0ELb1ELb0ELb0ELb1ELb1ELb0EEENS1_21CollectiveEpilogueFwdINS6_IJSA_NS7_ILi512EEESA_EEES9_SC_SE_Li256ELb0ELb1ELb1ELb0EEENS1_19SingleTileSchedulerILb0ELb1ELb1ELi64EEEEEEEEEvNT_6ParamsE)
        /*0104*/ 	.word	0x00000000


	//----- nvinfo : EIATTR_REGCOUNT
	.align		4
.L_54:
        /*0108*/ 	.byte	0x04, 0x2f
        /*010a*/ 	.short	(.L_56 - .L_55)
	.align		4
.L_55:
        /*010c*/ 	.word	index@(_ZN7cutlass13device_kernelIN5flash11enable_sm90INS1_16FlashAttnFwdSm90INS1_25CollectiveMainloopFwdSm90ILi2EN4cute5tupleIJNS5_1CILi1EEES8_S8_EEENS6_IJNS7_ILi64EEESA_SA_EEELi512ENS_6half_tEfNS_4arch4Sm90ELb0ELb1ELb1ELb0ELb1ELb0ELb0ELb0ELb0ELb1ELb1ELb0EEENS1_21CollectiveEpilogueFwdINS6_IJSA_NS7_ILi512EEESA_EEES9_SC_SE_Li256ELb0ELb1ELb1ELb0EEENS1_19SingleTileSchedulerILb0ELb1ELb1ELi64EEEEEEEEEvNT_6ParamsE)
        /*0110*/ 	.word	0x00000004


	//----- nvinfo : EIATTR_FRAME_SIZE
	.align		4
.L_56:
        /*0114*/ 	.byte	0x04, 0x11
        /*0116*/ 	.short	(.L_58 - .L_57)
	.align		4
.L_57:
        /*0118*/ 	.word	index@(_ZN7cutlass13device_kernelIN5flash11enable_sm90INS1_16FlashAttnFwdSm90INS1_25CollectiveMainloopFwdSm90ILi2EN4cute5tupleIJNS5_1CILi1EEES8_S8_EEENS6_IJNS7_ILi64EEESA_SA_EEELi512ENS_6half_tEfNS_4arch4Sm90ELb0ELb1ELb1ELb0ELb1ELb0ELb0ELb0ELb0ELb1ELb1ELb0EEENS1_21CollectiveEpilogueFwdINS6_IJSA_NS7_ILi512EEESA_EEES9_SC_SE_Li256ELb0ELb1ELb1ELb0EEENS1_19SingleTileSchedulerILb0ELb1ELb1ELi64EEEEEEEEEvNT_6ParamsE)
        /*011c*/ 	.word	0x00000000


	//----- nvinfo : EIATTR_REGCOUNT
	.align		4
.L_58:
        /*0120*/ 	.byte	0x04, 0x2f
        /*0122*/ 	.short	(.L_60 - .L_59)
	.align		4
.L_59:
        /*0124*/ 	.word	index@(_ZN7cutlass13device_kernelIN5flash11enable_sm90INS1_16FlashAttnFwdSm90INS1_25CollectiveMainloopFwdSm90ILi2EN4cute5tupleIJNS5_1CILi1EEES8_S8_EEENS6_IJNS7_ILi64EEESA_SA_EEELi512ENS_6half_tEfNS_4arch4Sm90ELb0ELb0ELb1ELb1ELb1ELb1ELb1ELb0ELb0ELb1ELb1ELb0EEENS1_21CollectiveEpilogueFwdINS6_IJSA_NS7_ILi512EEESA_EEES9_SC_SE_Li256ELb1ELb1ELb1ELb0EEENS1_36VarlenDynamicPersistentTileSchedulerILi64ELi64ELi256ELi128ELb1ELb1ELb1ELb0ELb1ELb1EEEEEEEEEvNT_6ParamsE)
        /*0128*/ 	.word	0x00000004


	//----- nvinfo : EIATTR_FRAME_SIZE
	.align		4
.L_60:
        /*012c*/ 	.byte	0x04, 0x11
        /*012e*/ 	.short	(.L_62 - .L_61)
	.align		4
.L_61:
        /*0130*/ 	.word	index@(_ZN7cutlass13device_kernelIN5flash11enable_sm90INS1_16FlashAttnFwdSm90INS1_25CollectiveMainloopFwdSm90ILi2EN4cute5tupleIJNS5_1CILi1EEES8_S8_EEENS6_IJNS7_ILi64EEESA_SA_EEELi512ENS_6half_tEfNS_4arch4Sm90ELb0ELb0ELb1ELb1ELb1ELb1ELb1ELb0ELb0ELb1ELb1ELb0EEENS1_21CollectiveEpilogueFwdINS6_IJSA_NS7_ILi512EEESA_EEES9_SC_SE_Li256ELb1ELb1ELb1ELb0EEENS1_36VarlenDynamicPersistentTileSchedulerILi64ELi64ELi256ELi128ELb1ELb1ELb1ELb0ELb1ELb1EEEEEEEEEvNT_6ParamsE)
        /*0134*/ 	.word	0x00000000


	//----- nvinfo : EIATTR_REGCOUNT
	.align		4
.L_62:
        /*0138*/ 	.byte	0x04, 0x2f
        /*013a*/ 	.short	(.L_64 - .L_63)
	.align		4
.L_63:
        /*013c*/ 	.word	index@(_ZN7cutlass13device_kernelIN5flash11enable_sm90INS1_16FlashAttnFwdSm90INS1_25CollectiveMainloopFwdSm90ILi2EN4cute5tupleIJNS5_1CILi1EEES8_S8_EEENS6_IJNS7_ILi64EEESA_SA_EEELi512ENS_6half_tEfNS_4arch4Sm90ELb0ELb0ELb1ELb1ELb1ELb0ELb1ELb0ELb0ELb1ELb1ELb0EEENS1_21CollectiveEpilogueFwdINS6_IJSA_NS7_ILi512EEESA_EEES9_SC_SE_Li256ELb1ELb1ELb1ELb0EEENS1_36VarlenDynamicPersistentTileSchedulerILi64ELi64ELi256ELi128ELb1ELb1ELb1ELb0ELb1ELb1EEEEEEEEEvNT_6ParamsE)
        /*0140*/ 	.word	0x00000004


	//----- nvinfo : EIATTR_FRAME_SIZE
	.align		4
.L_64:
        /*0144*/ 	.byte	0x04, 0x11
        /*0146*/ 	.short	(.L_66 - .L_65)
	.align		4
.L_65:
        /*0148*/ 	.word	index@(_ZN7cutlass13device_kernelIN5flash11enable_sm90INS1_16FlashAttnFwdSm90INS1_25CollectiveMainloopFwdSm90ILi2EN4cute5tupleIJNS5_1CILi1EEES8_S8_EEENS6_IJNS7_ILi64EEESA_SA_EEELi512ENS_6half_tEfNS_4arch4Sm90ELb0ELb0ELb1ELb1ELb1ELb0ELb1ELb0ELb0ELb1ELb1ELb0EEENS1_21CollectiveEpilogueFwdINS6_IJSA_NS7_ILi512EEESA_EEES9_SC_SE_Li256ELb1ELb1ELb1ELb0EEENS1_36VarlenDynamicPersistentTileSchedulerILi64ELi64ELi256ELi128ELb1ELb1ELb1ELb0ELb1ELb1EEEEEEEEEvNT_6ParamsE)
        /*014c*/ 	.word	0x00000000


	//----- nvinfo : EIATTR_REGCOUNT
	.align		4
.L_66:
        /*0150*/ 	.byte	0x04, 0x2f
        /*0152*/ 	.short	(.L_68 - .L_67)
	.align		4
.L_67:
        /*0154*/ 	.word	index@(_ZN7cutlass13device_kernelIN5flash11enable_sm90INS1_16FlashAttnFwdSm90INS1_25CollectiveMainloopFwdSm90ILi2EN4cute5tupleIJNS5_1CILi1EEES8_S8_EEENS6_IJNS7_ILi64EEESA_SA_EEELi512ENS_6half_tEfNS_4arch4Sm90ELb0ELb0ELb1ELb1ELb1ELb1ELb0ELb0ELb0ELb1ELb1ELb0EEENS1_21CollectiveEpilogueFwdINS6_IJSA_NS7_ILi512EEESA_EEES9_SC_SE_Li256ELb1ELb1ELb1ELb0EEENS1_36VarlenDynamicPersistentTileSchedulerILi64ELi64ELi256ELi128ELb1ELb1ELb1ELb0ELb1ELb1EEEEEEEEEvNT_6ParamsE)
        /*0158*/ 	.word	0x00000004


	//----- nvinfo : EIATTR_FRAME_SIZE
	.align		4
.L_68:
        /*015c*/ 	.byte	0x04, 0x11
        /*015e*/ 	.short	(.L_70 - .L_69)
	.align		4
.L_69:
        /*0160*/ 	.word	index@(_ZN7cutlass13device_kernelIN5flash11enable_sm90INS1_16FlashAttnFwdSm90INS1_25CollectiveMainloopFwdSm90ILi2EN4cute5tupleIJNS5_1CILi1EEES8_S8_EEENS6_IJNS7_ILi64EEESA_SA_EEELi512ENS_6half_tEfNS_4arch4Sm90ELb0ELb0ELb1ELb1ELb1ELb1ELb0ELb0ELb0ELb1ELb1ELb0EEENS1_21CollectiveEpilogueFwdINS6_IJSA_NS7_ILi512EEESA_EEES9_SC_SE_Li256ELb1ELb1ELb1ELb0EEENS1_36VarlenDynamicPersistentTileSchedulerILi64ELi64ELi256ELi128ELb1ELb1ELb1ELb0ELb1ELb1EEEEEEEEEvNT_6ParamsE)
        /*0164*/ 	.word	0x00000000


	//----- nvinfo : EIATTR_REGCOUNT
	.align		4
.L_70:
        /*0168*/ 	.byte	0x04, 0x2f
        /*016a*/ 	.short	(.L_72 - .L_71)
	.align		4
.L_71:
        /*016c*/ 	.word	index@(_ZN7cutlass13device_kernelIN5flash11enable_sm90INS1_16FlashAttnFwdSm90INS1_25CollectiveMainloopFwdSm90ILi2EN4cute5tupleIJNS5_1CILi1EEES8_S8_EEENS6_IJNS7_ILi64EEESA_SA_EEELi512ENS_6half_tEfNS_4arch4Sm90ELb0ELb0ELb1ELb1ELb1ELb0ELb0ELb0ELb0ELb1ELb1ELb0EEENS1_21CollectiveEpilogueFwdINS6_IJSA_NS7_ILi512EEESA_EEES9_SC_SE_Li256ELb1ELb1ELb1ELb0EEENS1_36VarlenDynamicPersistentTileSchedulerILi64ELi64ELi256ELi128ELb1ELb1ELb1ELb0ELb1ELb1EEEEEEEEEvNT_6ParamsE)
        /*0170*/ 	.word	0x00000004


	//----- nvinfo : EIATTR_FRAME_SIZE
	.align		4
.L_72:
        /*0174*/ 	.byte	0x04, 0x11
        /*0176*/ 	.short	(.L_74 - .L_73)
	.align		4
.L_73:
        /*0178*/ 	.word	index@(_ZN7cutlass13device_kernelIN5flash11enable_sm90INS1_16FlashAttnFwdSm90INS1_25CollectiveMainloopFwdSm90ILi2EN4cute5tupleIJNS5_1CILi1EEES8_S8_EEENS6_IJNS7_ILi64EEESA_SA_EEELi512ENS_6half_tEfNS_4arch4Sm90ELb0ELb0ELb1ELb1ELb1ELb0ELb0ELb0ELb0ELb1ELb1ELb0EEENS1_21CollectiveEpilogueFwdINS6_IJSA_NS7_ILi512EEESA_EEES9_SC_SE_Li256ELb1ELb1ELb1ELb0EEENS1_36VarlenDynamicPersistentTileSchedulerILi64ELi64ELi256ELi128ELb1ELb1ELb1ELb0ELb1ELb1EEEEEEEEEvNT_6ParamsE)
        /*017c*/ 	.word	0x00000000


	//----- nvinfo : EIATTR_REGCOUNT
	.align		4
.L_74:
        /*0180*/ 	.byte	0x04, 0x2f
        /*0182*/ 	.short	(.L_76 - .L_75)
	.align		4
.L_75:
        /*0184*/ 	.word	index@(_ZN7cutlass13device_kernelIN5flash11enable_sm90INS1_16FlashAttnFwdSm90INS1_25CollectiveMainloopFwdSm90ILi2EN4cute5tupleIJNS5_1CILi1EEES8_S8_EEENS6_IJNS7_ILi64EEESA_SA_EEELi512ENS_6half_tEfNS_4arch4Sm90ELb0ELb0ELb1ELb0ELb1ELb0ELb1ELb0ELb0ELb1ELb1ELb0EEENS1_21CollectiveEpilogueFwdINS6_IJSA_NS7_ILi512EEESA_EEES9_SC_SE_Li256ELb0ELb1ELb1ELb0EEENS1_19SingleTileSchedulerILb0ELb1ELb1ELi64EEEEEEEEEvNT_6ParamsE)
        /*0188*/ 	.word	0x00000004


	//----- nvinfo : EIATTR_FRAME_SIZE
	.align		4
.L_76:
        /*018c*/ 	.byte	0x04, 0x11
        /*018e*/ 	.short	(.L_78 - .L_77)
	.align		4
.L_77:
        /*0190*/ 	.word	index@(_ZN7cutlass13device_kernelIN5flash11enable_sm90INS1_16FlashAttnFwdSm90INS1_25CollectiveMainloopFwdSm90ILi2EN4cute5tupleIJNS5_1CILi1EEES8_S8_EEENS6_IJNS7_ILi64EEESA_SA_EEELi512ENS_6half_tEfNS_4arch4Sm90ELb0ELb0ELb1ELb0ELb1ELb0ELb1ELb0ELb0ELb1ELb1ELb0EEENS1_21CollectiveEpilogueFwdINS6_IJSA_NS7_ILi512EEESA_EEES9_SC_SE_Li256ELb0ELb1ELb1ELb0EEENS1_19SingleTileSchedulerILb0ELb1ELb1ELi64EEEEEEEEEvNT_6ParamsE)
        /*0194*/ 	.word	0x00000000


	//----- nvinfo : EIATTR_REGCOUNT
	.align		4
.L_78:
        /*0198*/ 	.byte	0x04, 0x2f
        /*019a*/ 	.short	(.L_80 - .L_79)
	.align		4
.L_79:
        /*019c*/ 	.word	index@(_ZN7cutlass13device_kernelIN5flash11enable_sm90INS1_16FlashAttnFwdSm90INS1_25CollectiveMainloopFwdSm90ILi2EN4cute5tupleIJNS5_1CILi1EEES8_S8_EEENS6_IJNS7_ILi64EEESA_SA_EEELi512ENS_6half_tEfNS_4arch4Sm90ELb0ELb0ELb1ELb0ELb1ELb0ELb0ELb0ELb0ELb1ELb1ELb0EEENS1_21CollectiveEpilogueFwdINS6_IJSA_NS7_ILi512EEESA_EEES9_SC_SE_Li256ELb0ELb1ELb1ELb0EEENS1_19SingleTileSchedulerILb0ELb1ELb1ELi64EEEEEEEEEvNT_6ParamsE)
        /*01a0*/ 	.word	0x00000004


	//----- nvinfo : EIATTR_FRAME_SIZE
	.align		4
.L_80:
        /*01a4*/ 	.byte	0x04, 0x11
        /*01a6*/ 	.short	(.L_82 - .L_81)
	.align		4
.L_81:
        /*01a8*/ 	.word	index@(_ZN7cutlass13device_kernelIN5flash11enable_sm90INS1_16FlashAttnFwdSm90INS1_25CollectiveMainloopFwdSm90ILi2EN4cute5tupleIJNS5_1CILi1EEES8_S8_EEENS6_IJNS7_ILi64EEESA_SA_EEELi512ENS_6half_tEfNS_4arch4Sm90ELb0ELb0ELb1ELb0ELb1ELb0ELb0ELb0ELb0ELb1ELb1ELb0EEENS1_21CollectiveEpilogueFwdINS6_IJSA_NS7_ILi512EEESA_EEES9_SC_SE_Li256ELb0ELb1ELb1ELb0EEENS1_19SingleTileSchedulerILb0ELb1ELb1ELi64EEEEEEEEEvNT_6ParamsE)
        /*01ac*/ 	.word	0x00000000


	//----- nvinfo : EIATTR_MIN_STACK_SIZE
	.align		4
.L_82:
        /*01b0*/ 	.byte	0x04, 0x12
        /*01b2*/ 	.short	(.L_84 - .L_83)
	.align		4
.L_83:
        /*01b4*/ 	.word	index@(_ZN7cutlass13device_kernelIN5flash11enable_sm90INS1_16FlashAttnFwdSm90INS1_25CollectiveMainloopFwdSm90ILi2EN4cute5tupleIJNS5_1CILi1EEES8_S8_EEENS6_IJNS7_ILi64EEESA_SA_EEELi512ENS_6half_tEfNS_4arch4Sm90ELb0ELb0ELb1ELb0ELb1ELb0ELb0ELb0ELb0ELb1ELb1ELb0EEENS1_21CollectiveEpilogueFwdINS6_IJSA_NS7_ILi512EEESA_EEES9_SC_SE_Li256ELb0ELb1ELb1ELb0EEENS1_19SingleTileSchedulerILb0ELb1ELb1ELi64EEEEEEEEEvNT_6ParamsE)
        /*01b8*/ 	.word	0x00000000


	//----- nvinfo : EIATTR_MIN_STACK_SIZE
	.align		4
.L_84:
        /*01bc*/ 	.byte	0x04, 0x12
        /*01be*/ 	.short	(.L_86 - .L_85)
	.align		4
.L_85:
        /*01c0*/ 	.word	index@(_ZN7cutlass13device_kernelIN5flash11enable_sm90INS1_16FlashAttnFwdSm90INS1_25CollectiveMainloopFwdSm90ILi2EN4cute5tupleIJNS5_1CILi1EEES8_S8_EEENS6_IJNS7_ILi64EEESA_SA_EEELi512ENS_6half_tEfNS_4arch4Sm90ELb0ELb0ELb1ELb0ELb1ELb0ELb1ELb0ELb0ELb1ELb1ELb0EEENS1_21CollectiveEpilogueFwdINS6_IJSA_NS7_ILi512EEESA_EEES9_SC_SE_Li256ELb0ELb1ELb1ELb0EEENS1_19SingleTileSchedulerILb0ELb1ELb1ELi64EEEEEEEEEvNT_6ParamsE)
        /*01c4*/ 	.word	0x00000000


	//----- nvinfo : EIATTR_MIN_STACK_SIZE
	.align		4
.L_86:
        /*01c8*/ 	.byte	0x04, 0x12
        /*01ca*/ 	.short	(.L_88 - .L_87)
	.align		4
.L_87:
        /*01cc*/ 	.word	index@(_ZN7cutlass13device_kernelIN5flash11enable_sm90INS1_16FlashAttnFwdSm90INS1_25CollectiveMainloopFwdSm90ILi2EN4cute5tupleIJNS5_1CILi1EEES8_S8_EEENS6_IJNS7_ILi64EEESA_SA_EEELi512ENS_6half_tEfNS_4arch4Sm90ELb0ELb0ELb1ELb1ELb1ELb0ELb0ELb0ELb0ELb1ELb1ELb0EEENS1_21CollectiveEpilogueFwdINS6_IJSA_NS7_ILi512EEESA_EEES9_SC_SE_Li256ELb1ELb1ELb1ELb0EEENS1_36VarlenDynamicPersistentTileSchedulerILi64ELi64ELi256ELi128ELb1ELb1ELb1ELb0ELb1ELb1EEEEEEEEEvNT_6ParamsE)
        /*01d0*/ 	.word	0x00000000


	//----- nvinfo : EIATTR_MIN_STACK_SIZE
	.align		4
.L_88:
        /*01d4*/ 	.byte	0x04, 0x12
        /*01d6*/ 	.short	(.L_90 - .L_89)
	.align		4
.L_89:
        /*01d8*/ 	.word	index@(_ZN7cutlass13device_kernelIN5flash11enable_sm90INS1_16FlashAttnFwdSm90INS1_25CollectiveMainloopFwdSm90ILi2EN4cute5tupleIJNS5_1CILi1EEES8_S8_EEENS6_IJNS7_ILi64EEESA_SA_EEELi512ENS_6half_tEfNS_4arch4Sm90ELb0ELb0ELb1ELb1ELb1ELb1ELb0ELb0ELb0ELb1ELb1ELb0EEENS1_21CollectiveEpilogueFwdINS6_IJSA_NS7_ILi512EEESA_EEES9_SC_SE_Li256ELb1ELb1ELb1ELb0EEENS1_36VarlenDynamicPersistentTileSchedulerILi64ELi64ELi256ELi128ELb1ELb1ELb1ELb0ELb1ELb1EEEEEEEEEvNT_6ParamsE)
        /*01dc*/ 	.word	0x00000000


	//----- nvinfo : EIATTR_MIN_STACK_SIZE
	.align		4
.L_90:
        /*01e0*/ 	.byte	0x04, 0x12
        /*01e2*/ 	.short	(.L_92 - .L_91)
	.align		4
.L_91:
        /*01e4*/ 	.word	index@(_ZN7cutlass13device_kernelIN5flash11enable_sm90INS1_16FlashAttnFwdSm90INS1_25CollectiveMainloopFwdSm90ILi2EN4cute5tupleIJNS5_1CILi1EEES8_S8_EEENS6_IJNS7_ILi64EEESA_SA_EEELi512ENS_6half_tEfNS_4arch4Sm90ELb0ELb0ELb1ELb1ELb1ELb0ELb1ELb0ELb0ELb1ELb1ELb0EEENS1_21CollectiveEpilogueFwdINS6_IJSA_NS7_ILi512EEESA_EEES9_SC_SE_Li256ELb1ELb1ELb1ELb0EEENS1_36VarlenDynamicPersistentTileSchedulerILi64ELi64ELi256ELi128ELb1ELb1ELb1ELb0ELb1ELb1EEEEEEEEEvNT_6ParamsE)
        /*01e8*/ 	.word	0x00000000


	//----- nvinfo : EIATTR_MIN_STACK_SIZE
	.align		4
.L_92:
        /*01ec*/ 	.byte	0x04, 0x12
        /*01ee*/ 	.short	(.L_94 - .L_93)
	.align		4
.L_93:
        /*01f0*/ 	.word	index@(_ZN7cutlass13device_kernelIN5flash11enable_sm90INS1_16FlashAttnFwdSm90INS1_25CollectiveMainloopFwdSm90ILi2EN4cute5tupleIJNS5_1CILi1EEES8_S8_EEENS6_IJNS7_ILi64EEESA_SA_EEELi512ENS_6half_tEfNS_4arch4Sm90ELb0ELb0ELb1ELb1ELb1ELb1ELb1ELb0ELb0ELb1ELb1ELb0EEENS1_21CollectiveEpilogueFwdINS6_IJSA_NS7_ILi512EEESA_EEES9_SC_SE_Li256ELb1ELb1ELb1ELb0EEENS1_36VarlenDynamicPersistentTileSchedulerILi64ELi64ELi256ELi128ELb1ELb1ELb1ELb0ELb1ELb1EEEEEEEEEvNT_6ParamsE)
        /*01f4*/ 	.word	0x00000000


	//----- nvinfo : EIATTR_MIN_STACK_SIZE
	.align		4
.L_94:
        /*01f8*/ 	.byte	0x04, 0x12
        /*01fa*/ 	.short	(.L_96 - .L_95)
	.align		4
.L_95:
        /*01fc*/ 	.word	index@(_ZN7cutlass13device_kernelIN5flash11enable_sm90INS1_16FlashAttnFwdSm90INS1_25CollectiveMainloopFwdSm90ILi2EN4cute5tupleIJNS5_1CILi1EEES8_S8_EEENS6_IJNS7_ILi64EEESA_SA_EEELi512ENS_6half_tEfNS_4arch4Sm90ELb0ELb1ELb1ELb0ELb1ELb0ELb0ELb0ELb0ELb1ELb1ELb0EEENS1_21CollectiveEpilogueFwdINS6_IJSA_NS7_ILi512EEESA_EEES9_SC_SE_Li256ELb0ELb1ELb1ELb0EEENS1_19SingleTileSchedulerILb0ELb1ELb1ELi64EEEEEEEEEvNT_6ParamsE)
        /*0200*/ 	.word	0x00000000


	//----- nvinfo : EIATTR_MIN_STACK_SIZE
	.align		4
.L_96:
        /*0204*/ 	.byte	0x04, 0x12
        /*0206*/ 	.short	(.L_98 - .L_97)
	.align		4
.L_97:
        /*0208*/ 	.word	index@(_ZN7cutlass13device_kernelIN5flash11enable_sm90INS1_16FlashAttnFwdSm90INS1_25CollectiveMainloopFwdSm90ILi2EN4cute5tupleIJNS5_1CILi1EEES8_S8_EEENS6_IJNS7_ILi64EEESA_SA_EEELi512ENS_6half_tEfNS_4arch4Sm90ELb0ELb1ELb1ELb0ELb1ELb0ELb1ELb0ELb0ELb1ELb1ELb0EEENS1_21CollectiveEpilogueFwdINS6_IJSA_NS7_ILi512EEESA_EEES9_SC_SE_Li256ELb0ELb1ELb1ELb0EEENS1_19SingleTileSchedulerILb0ELb1ELb1ELi64EEEEEEEEEvNT_6ParamsE)
        /*020c*/ 	.word	0x00000000


	//----- nvinfo : EIATTR_MIN_STACK_SIZE
	.align		4
.L_98:
        /*0210*/ 	.byte	0x04, 0x12
        /*0212*/ 	.short	(.L_100 - .L_99)
	.align		4
.L_99:
        /*0214*/ 	.word	index@(_ZN7cutlass13device_kernelIN5flash11enable_sm90INS1_16FlashAttnFwdSm90INS1_25CollectiveMainloopFwdSm90ILi2EN4cute5tupleIJNS5_1CILi1EEES8_S8_EEENS6_IJNS7_ILi64EEESA_SA_EEELi512ENS_6half_tEfNS_4arch4Sm90ELb0ELb1ELb1ELb1ELb1ELb0ELb0ELb0ELb0ELb1ELb1ELb0EEENS1_21CollectiveEpilogueFwdINS6_IJSA_NS7_ILi512EEESA_EEES9_SC_SE_Li256ELb1ELb1ELb1ELb0EEENS1_36VarlenDynamicPersistentTileSchedulerILi64ELi64ELi256ELi128ELb1ELb1ELb1ELb1ELb0ELb1EEEEEEEEEvNT_6ParamsE)
        /*0218*/ 	.word	0x00000000


	//----- nvinfo : EIATTR_MIN_STACK_SIZE
	.align		4
.L_100:
        /*021c*/ 	.byte	0x04, 0x12
        /*021e*/ 	.short	(.L_102 - .L_101)
	.align		4
.L_101:
        /*0220*/ 	.word	index@(_ZN7cutlass13device_kernelIN5flash11enable_sm90INS1_16FlashAttnFwdSm90INS1_25CollectiveMainloopFwdSm90ILi2EN4cute5tupleIJNS5_1CILi1EEES8_S8_EEENS6_IJNS7_ILi64EEESA_SA_EEELi512ENS_6half_tEfNS_4arch4Sm90ELb0ELb1ELb1ELb1ELb1ELb1ELb0ELb0ELb0ELb1ELb1ELb0EEENS1_21CollectiveEpilogueFwdINS6_IJSA_NS7_ILi512EEESA_EEES9_SC_SE_Li256ELb1ELb1ELb1ELb0EEENS1_36VarlenDynamicPersistentTileSchedulerILi64ELi64ELi256ELi128ELb1ELb1ELb1ELb1ELb0ELb1EEEEEEEEEvNT_6ParamsE)
        /*0224*/ 	.word	0x00000000


	//----- nvinfo : EIATTR_MIN_STACK_SIZE
	.align		4
.L_102:
        /*0228*/ 	.byte	0x04, 0x12
        /*022a*/ 	.short	(.L_104 - .L_103)
	.align		4
.L_103:
        /*022c*/ 	.word	index@(_ZN7cutlass13device_kernelIN5flash11enable_sm90INS1_16FlashAttnFwdSm90INS1_25CollectiveMainloopFwdSm90ILi2EN4cute5tupleIJNS5_1CILi1EEES8_S8_EEENS6_IJNS7_ILi64EEESA_SA_EEELi512ENS_6half_tEfNS_4arch4Sm90ELb0ELb1ELb1ELb1ELb1ELb0ELb1ELb0ELb0ELb1ELb1ELb0EEENS1_21CollectiveEpilogueFwdINS6_IJSA_NS7_ILi512EEESA_EEES9_SC_SE_Li256ELb1ELb1ELb1ELb0EEENS1_36VarlenDynamicPersistentTileSchedulerILi64ELi64ELi256ELi128ELb1ELb1ELb1ELb1ELb0ELb1EEEEEEEEEvNT_6ParamsE)
        /*0230*/ 	.word	0x00000000


	//----- nvinfo : EIATTR_MIN_STACK_SIZE
	.align		4
.L_104:
        /*0234*/ 	.byte	0x04, 0x12
        /*0236*/ 	.short	(.L_106 - .L_105)
	.align		4
.L_105:
        /*0238*/ 	.word	index@(_ZN7cutlass13device_kernelIN5flash11enable_sm90INS1_16FlashAttnFwdSm90INS1_25CollectiveMainloopFwdSm90ILi2EN4cute5tupleIJNS5_1CILi1EEES8_S8_EEENS6_IJNS7_ILi64EEESA_SA_EEELi512ENS_6half_tEfNS_4arch4Sm90ELb0ELb1ELb1ELb1ELb1ELb1ELb1ELb0ELb0ELb1ELb1ELb0EEENS1_21CollectiveEpilogueFwdINS6_IJSA_NS7_ILi512EEESA_EEES9_SC_SE_Li256ELb1ELb1ELb1ELb0EEENS1_36VarlenDynamicPersistentTileSchedulerILi64ELi64ELi256ELi128ELb1ELb1ELb1ELb1ELb0ELb1EEEEEEEEEvNT_6ParamsE)
        /*023c*/ 	.word	0x00000000


	//----- nvinfo : EIATTR_MIN_STACK_SIZE
	.align		4
.L_106:
        /*0240*/ 	.byte	0x04, 0x12
        /*0242*/ 	.short	(.L_108 - .L_107)
	.align		4
.L_107:
        /*0244*/ 	.word	index@(_ZN7cutlass13device_kernelIN5flash11enable_sm90INS1_16FlashAttnFwdSm90INS1_25CollectiveMainloopFwdSm90ILi2EN4cute5tupleIJNS5_1CILi1EEES8_S8_EEENS6_IJNS7_ILi64EEESA_SA_EEELi512ENS_6half_tEfNS_4arch4Sm90ELb1ELb0ELb1ELb0ELb1ELb0ELb0ELb0ELb0ELb1ELb1ELb0EEENS1_21CollectiveEpilogueFwdINS6_IJSA_NS7_ILi512EEESA_EEES9_SC_SE_Li256ELb0ELb1ELb1ELb0EEENS1_19SingleTileSchedulerILb0ELb1ELb1ELi64EEEEEEEEEvNT_6ParamsE)
        /*0248*/ 	.word	0x00000000


	//----- nvinfo : EIATTR_MIN_STACK_SIZE
	.align		4
.L_108:
        /*024c*/ 	.byte	0x04, 0x12
        /*024e*/ 	.short	(.L_110 - .L_109)
	.align		4
.L_109:
        /*0250*/ 	.word	index@(_ZN7cutlass13device_kernelIN5flash11enable_sm90INS1_16FlashAttnFwdSm90INS1_25CollectiveMainloopFwdSm90ILi2EN4cute5tupleIJNS5_1CILi1EEES8_S8_EEENS6_IJNS7_ILi64EEESA_SA_EEELi512ENS_6half_tEfNS_4arch4Sm90ELb1ELb0ELb1ELb0ELb1ELb0ELb1ELb0ELb0ELb1ELb1ELb0EEENS1_21CollectiveEpilogueFwdINS6_IJSA_NS7_ILi512EEESA_EEES9_SC_SE_Li256ELb0ELb1ELb1ELb0EEENS1_19SingleTileSchedulerILb0ELb1ELb1ELi64EEEEEEEEEvNT_6ParamsE)
        /*0254*/ 	.word	0x00000000


	//----- nvinfo : EIATTR_MIN_STACK_SIZE
	.align		4
.L_110:
        /*0258*/ 	.byte	0x04, 0x12
        /*025a*/ 	.short	(.L_112 - .L_111)
	.align		4
.L_111:
        /*025c*/ 	.word	index@(_ZN7cutlass13device_kernelIN5flash11enable_sm90INS1_16FlashAttnFwdSm90INS1_25CollectiveMainloopFwdSm90ILi2EN4cute5tupleIJNS5_1CILi1EEES8_S8_EEENS6_IJNS7_ILi64EEESA_SA_EEELi512ENS_6half_tEfNS_4arch4Sm90ELb1ELb0ELb1ELb1ELb1ELb0ELb0ELb0ELb0ELb1ELb1ELb0EEENS1_21CollectiveEpilogueFwdINS6_IJSA_NS7_ILi512EEESA_EEES9_SC_SE_Li256ELb1ELb1ELb1ELb0EEENS1_36VarlenDynamicPersistentTileSchedulerILi64ELi64ELi256ELi128ELb1ELb1ELb1ELb1ELb1ELb1EEEEEEEEEvNT_6ParamsE)
        /*0260*/ 	.word	0x00000000


	//----- nvinfo : EIATTR_MIN_STACK_SIZE
	.align		4
.L_112:
        /*0264*/ 	.byte	0x04, 0x12
        /*0266*/ 	.short	(.L_114 - .L_113)
	.align		4
.L_113:
        /*0268*/ 	.word	index@(_ZN7cutlass13device_kernelIN5flash11enable_sm90INS1_16FlashAttnFwdSm90INS1_25CollectiveMainloopFwdSm90ILi2EN4cute5tupleIJNS5_1CILi1EEES8_S8_EEENS6_IJNS7_ILi64EEESA_SA_EEELi512ENS_6half_tEfNS_4arch4Sm90ELb1ELb0ELb1ELb1ELb1ELb1ELb0ELb0ELb0ELb1ELb1ELb0EEENS1_21CollectiveEpilogueFwdINS6_IJSA_NS7_ILi512EEESA_EEES9_SC_SE_Li256ELb1ELb1ELb1ELb0EEENS1_36VarlenDynamicPersistentTileSchedulerILi64ELi64ELi256ELi128ELb1ELb1ELb1ELb1ELb1ELb1EEEEEEEEEvNT_6ParamsE)
        /*026c*/ 	.word	0x00000000


	//----- nvinfo : EIATTR_MIN_STACK_SIZE
	.align		4
.L_114:
        /*0270*/ 	.byte	0x04, 0x12
        /*0272*/ 	.short	(.L_116 - .L_115)
	.align		4
.L_115:
        /*0274*/ 	.word	index@(_ZN7cutlass13device_kernelIN5flash11enable_sm90INS1_16FlashAttnFwdSm90INS1_25CollectiveMainloopFwdSm90ILi2EN4cute5tupleIJNS5_1CILi1EEES8_S8_EEENS6_IJNS7_ILi64EEESA_SA_EEELi512ENS_6half_tEfNS_4arch4Sm90ELb1ELb0ELb1ELb1ELb1ELb0ELb1ELb0ELb0ELb1ELb1ELb0EEENS1_21CollectiveEpilogueFwdINS6_IJSA_NS7_ILi512EEESA_EEES9_SC_SE_Li256ELb1ELb1ELb1ELb0EEENS1_36VarlenDynamicPersistentTileSchedulerILi64ELi64ELi256ELi128ELb1ELb1ELb1ELb1ELb1ELb1EEEEEEEEEvNT_6ParamsE)
        /*0278*/ 	.word	0x00000000


	//----- nvinfo : EIATTR_MIN_STACK_SIZE
	.align		4
.L_116:
        /*027c*/ 	.byte	0x04, 0x12
        /*027e*/ 	.short	(.L_118 - .L_117)
	.align		4
.L_117:
        /*0280*/ 	.word	index@(_ZN7cutlass13device_kernelIN5flash11enable_sm90INS1_16FlashAttnFwdSm90INS1_25CollectiveMainloopFwdSm90ILi2EN4cute5tupleIJNS5_1CILi1EEES8_S8_EEENS6_IJNS7_ILi64EEESA_SA_EEELi512ENS_6half_tEfNS_4arch4Sm90ELb1ELb0ELb1ELb1ELb1ELb1ELb1ELb0ELb0ELb1ELb1ELb0EEENS1_21CollectiveEpilogueFwdINS6_IJSA_NS7_ILi512EEESA_EEES9_SC_SE_Li256ELb1ELb1ELb1ELb0EEENS1_36VarlenDynamicPersistentTileSchedulerILi64ELi64ELi256ELi128ELb1ELb1ELb1ELb1ELb1ELb1EEEEEEEEEvNT_6ParamsE)
        /*0284*/ 	.word	0x00000000
.L_118:


//--------------------- .nv.compat                --------------------------
	.section	.nv.compat,"",@"SHT_CUDA_COMPAT_INFO"
	.align	4
        /*0000*/ 	.byte	0x02, 0x09, 0x01, 0x00, 0x02, 0x02, 0x01, 0x00, 0x02, 0x05, 0x05, 0x00, 0x03, 0x07, 0x01, 0x01
        /*0010*/ 	.byte	0x02, 0x03, 0x00, 0x00, 0x02, 0x06, 0x01, 0x00, 0x04, 0x0b, 0x08, 0x00, 0x00, 0x00, 0x00, 0x00
        /*0020*/ 	.byte	0x00, 0x00, 0x00, 0x00


//--------------------- .nv.info._ZN7cutlass13device_kernelIN5flash11enable_sm90INS1_16FlashAttnFwdSm90INS1_25CollectiveMainloopFwdSm90ILi2EN4cute5tupleIJNS5_1CILi1EEES8_S8_EEENS6_IJNS7_ILi64EEESA_SA_EEELi512ENS_6half_tEfNS_4arch4Sm90ELb0ELb0ELb1ELb0ELb1ELb0ELb0ELb0ELb0ELb1ELb1ELb0EEENS1_21CollectiveEpilogueFwdINS6_IJSA_NS7_ILi512EEESA_EEES9_SC_SE_Li256ELb0ELb1ELb1ELb0EEENS1_19SingleTileSchedulerILb0ELb1ELb1ELi64EEEEEEEEEvNT_6ParamsE --------------------------
	.section	.nv.info._ZN7cutlass13device_kernelIN5flash11enable_sm90INS1_16FlashAttnFwdSm90INS1_25CollectiveMainloopFwdSm90ILi2EN4cute5tupleIJNS5_1CILi1EEES8_S8_EEENS6_IJNS7_ILi64EEESA_SA_EEELi512ENS_6half_tEfNS_4arch4Sm90ELb0ELb0ELb1ELb0ELb1ELb0ELb0ELb0ELb0ELb1ELb1ELb0EEENS1_21CollectiveEpilogueFwdINS6_IJSA_NS7_ILi512EEESA_EEES9_SC_SE_Li256ELb0ELb1ELb1ELb0EEENS1_19SingleTileSchedulerILb0ELb1ELb1ELi64EEEEEEEEEvNT_6ParamsE,"",@"SHT_CUDA_INFO"
	.sectionflags	@""
	.align	4


	//----- nvinfo : EIATTR_CUDA_API_VERSION
	.align		4
        /*0000*/ 	.byte	0x04, 0x37
        /*0002*/ 	.short	(.L_120 - .L_119)
.L_119:
        /*0004*/ 	.word	0x00000082


	//----- nvinfo : EIATTR_KPARAM_INFO
	.align		4
.L_120:
        /*0008*/ 	.byte	0x04, 0x17
        /*000a*/ 	.short	(.L_122 - .L_121)
.L_121:
        /*000c*/ 	.word	0x00000000
        /*0010*/ 	.short	0x0000
        /*0012*/ 	.short	0x0000
        /*0014*/ 	.byte	0x00, 0xf0, 0x01, 0x28


	//----- nvinfo : EIATTR_SPARSE_MMA_MASK
	.align		4
.L_122:
        /*0018*/ 	.byte	0x03, 0x50
        /*001a*/ 	.short	0x0000


	//----- nvinfo : EIATTR_MAXREG_COUNT
	.align		4
        /*001c*/ 	.byte	0x03, 0x1b
        /*001e*/ 	.short	0x00a8


	//----- nvinfo : EIATTR_MERCURY_ISA_VERSION
	.align		4
        /*0020*/ 	.byte	0x03, 0x5f
        /*0022*/ 	.short	0x0101


	//----- nvinfo : EIATTR_VRC_CTA_INIT_COUNT
	.align		4
        /*0024*/ 	.byte	0x02, 0x4a
	.zero		1
	.zero		1


	//----- nvinfo : EIATTR_EXIT_INSTR_OFFSETS
	.align		4
        /*0028*/ 	.byte	0x04, 0x1c
        /*002a*/ 	.short	(.L_124 - .L_123)


	//   ....[0]....
.L_123:
        /*002c*/ 	.word	0x00000010


	//----- nvinfo : EIATTR_MAX_THREADS
	.align		4
.L_124:
        /*0030*/ 	.byte	0x04, 0x05
        /*0032*/ 	.short	(.L_126 - .L_125)
.L_125:
        /*0034*/ 	.word	0x00000180
        /*0038*/ 	.word	0x00000001
        /*003c*/ 	.word	0x00000001


	//----- nvinfo : EIATTR_CBANK_PARAM_SIZE
	.align		4
.L_126:
        /*0040*/ 	.byte	0x03, 0x19
        /*0042*/ 	.short	0x0a00


	//----- nvinfo : EIATTR_PARAM_CBANK
	.align		4
        /*0044*/ 	.byte	0x04, 0x0a
        /*0046*/ 	.short	(.L_128 - .L_127)
	.align		4
.L_127:
        /*0048*/ 	.word	index@(.nv.constant0._ZN7cutlass13device_kernelIN5flash11enable_sm90INS1_16FlashAttnFwdSm90INS1_25CollectiveMainloopFwdSm90ILi2EN4cute5tupleIJNS5_1CILi1EEES8_S8_EEENS6_IJNS7_ILi64EEESA_SA_EEELi512ENS_6half_tEfNS_4arch4Sm90ELb0ELb0ELb1ELb0ELb1ELb0ELb0ELb0ELb0ELb1ELb1ELb0EEENS1_21CollectiveEpilogueFwdINS6_IJSA_NS7_ILi512EEESA_EEES9_SC_SE_Li256ELb0ELb1ELb1ELb0EEENS1_19SingleTileSchedulerILb0ELb1ELb1ELi64EEEEEEEEEvNT_6ParamsE)
        /*004c*/ 	.short	0x0380
        /*004e*/ 	.short	0x0a00


	//----- nvinfo : EIATTR_SW_WAR
	.align		4
.L_128:
        /*0050*/ 	.byte	0x04, 0x36
        /*0052*/ 	.short	(.L_130 - .L_129)
.L_129:
        /*0054*/ 	.word	0x00000008
.L_130:


//--------------------- .nv.info._ZN7cutlass13device_kernelIN5flash11enable_sm90INS1_16FlashAttnFwdSm90INS1_25CollectiveMainloopFwdSm90ILi2EN4cute5tupleIJNS5_1CILi1EEES8_S8_EEENS6_IJNS7_ILi64EEESA_SA_EEELi512ENS_6half_tEfNS_4arch4Sm90ELb0ELb0ELb1ELb0ELb1ELb0ELb1ELb0ELb0ELb1ELb1ELb0EEENS1_21CollectiveEpilogueFwdINS6_IJSA_NS7_ILi512EEESA_EEES9_SC_SE_Li256ELb0ELb1ELb1ELb0EEENS1_19SingleTileSchedulerILb0ELb1ELb1ELi64EEEEEEEEEvNT_6ParamsE --------------------------
	.section	.nv.info._ZN7cutlass13device_kernelIN5flash11enable_sm90INS1_16FlashAttnFwdSm90INS1_25CollectiveMainloopFwdSm90ILi2EN4cute5tupleIJNS5_1CILi1EEES8_S8_EEENS6_IJNS7_ILi64EEESA_SA_EEELi512ENS_6half_tEfNS_4arch4Sm90ELb0ELb0ELb1ELb0ELb1ELb0ELb1ELb0ELb0ELb1ELb1ELb0EEENS1_21CollectiveEpilogueFwdINS6_IJSA_NS7_ILi512EEESA_EEES9_SC_SE_Li256ELb0ELb1ELb1ELb0EEENS1_19SingleTileSchedulerILb0ELb1ELb1ELi64EEEEEEEEEvNT_6ParamsE,"",@"SHT_CUDA_INFO"
	.sectionflags	@""
	.align	4


	//----- nvinfo : EIATTR_CUDA_API_VERSION
	.align		4
        /*0000*/ 	.byte	0x04, 0x37
        /*0002*/ 	.short	(.L_132 - .L_131)
.L_131:
        /*0004*/ 	.word	0x00000082


	//----- nvinfo : EIATTR_KPARAM_INFO
	.align		4
.L_132:
        /*0008*/ 	.byte	0x04, 0x17
        /*000a*/ 	.short	(.L_134 - .L_133)
.L_133:
        /*000c*/ 	.word	0x00000000
        /*0010*/ 	.short	0x0000
        /*0012*/ 	.short	0x0000
        /*0014*/ 	.byte	0x00, 0xf0, 0x01, 0x2c


	//----- nvinfo : EIATTR_SPARSE_MMA_MASK
	.align		4
.L_134:
        /*0018*/ 	.byte	0x03, 0x50
        /*001a*/ 	.short	0x0000


	//----- nvinfo : EIATTR_MAXREG_COUNT
	.align		4
        /*001c*/ 	.byte	0x03, 0x1b
        /*001e*/ 	.short	0x00a8


	//----- nvinfo : EIATTR_MERCURY_ISA_VERSION
	.align		4
        /*0020*/ 	.byte	0x03, 0x5f
        /*0022*/ 	.short	0x0101


	//----- nvinfo : EIATTR_VRC_CTA_INIT_COUNT
	.align		4
        /*0024*/ 	.byte	0x02, 0x4a
	.zero		1
	.zero		1


	//----- nvinfo : EIATTR_EXIT_INSTR_OFFSETS
	.align		4
        /*0028*/ 	.byte	0x04, 0x1c
        /*002a*/ 	.short	(.L_136 - .L_135)


	//   ....[0]....
.L_135:
        /*002c*/ 	.word	0x00000010


	//----- nvinfo : EIATTR_MAX_THREADS
	.align		4
.L_136:
        /*0030*/ 	.byte	0x04, 0x05
        /*0032*/ 	.short	(.L_138 - .L_137)
.L_137:
        /*0034*/ 	.word	0x00000180
        /*0038*/ 	.word	0x00000001
        /*003c*/ 	.word	0x00000001


	//----- nvinfo : EIATTR_CBANK_PARAM_SIZE
	.align		4
.L_138:
        /*0040*/ 	.byte	0x03, 0x19
        /*0042*/ 	.short	0x0b00


	//----- nvinfo : EIATTR_PARAM_CBANK
	.align		4
        /*0044*/ 	.byte	0x04, 0x0a
        /*0046*/ 	.short	(.L_140 - .L_139)
	.align		4
.L_139:
        /*0048*/ 	.word	index@(.nv.constant0._ZN7cutlass13device_kernelIN5flash11enable_sm90INS1_16FlashAttnFwdSm90INS1_25CollectiveMainloopFwdSm90ILi2EN4cute5tupleIJNS5_1CILi1EEES8_S8_EEENS6_IJNS7_ILi64EEESA_SA_EEELi512ENS_6half_tEfNS_4arch4Sm90ELb0ELb0ELb1ELb0ELb1ELb0ELb1ELb0ELb0ELb1ELb1ELb0EEENS1_21CollectiveEpilogueFwdINS6_IJSA_NS7_ILi512EEESA_EEES9_SC_SE_Li256ELb0ELb1ELb1ELb0EEENS1_19SingleTileSchedulerILb0ELb1ELb1ELi64EEEEEEEEEvNT_6ParamsE)
        /*004c*/ 	.short	0x0380
        /*004e*/ 	.short	0x0b00


	//----- nvinfo : EIATTR_SW_WAR
	.align		4
.L_140:
        /*0050*/ 	.byte	0x04, 0x36
        /*0052*/ 	.short	(.L_142 - .L_141)
.L_141:
        /*0054*/ 	.word	0x00000008
.L_142:


//--------------------- .nv.info._ZN7cutlass13device_kernelIN5flash11enable_sm90INS1_16FlashAttnFwdSm90INS1_25CollectiveMainloopFwdSm90ILi2EN4cute5tupleIJNS5_1CILi1EEES8_S8_EEENS6_IJNS7_ILi64EEESA_SA_EEELi512ENS_6half_tEfNS_4arch4Sm90ELb0ELb0ELb1ELb1ELb1ELb0ELb0ELb0ELb0ELb1ELb1ELb0EEENS1_21CollectiveEpilogueFwdINS6_IJSA_NS7_ILi512EEESA_EEES9_SC_SE_Li256ELb1ELb1ELb1ELb0EEENS1_36VarlenDynamicPersistentTileSchedulerILi64ELi64ELi256ELi128ELb1ELb1ELb1ELb0ELb1ELb1EEEEEEEEEvNT_6ParamsE --------------------------
	.section	.nv.info._ZN7cutlass13device_kernelIN5flash11enable_sm90INS1_16FlashAttnFwdSm90INS1_25CollectiveMainloopFwdSm90ILi2EN4cute5tupleIJNS5_1CILi1EEES8_S8_EEENS6_IJNS7_ILi64EEESA_SA_EEELi512ENS_6half_tEfNS_4arch4Sm90ELb0ELb0ELb1ELb1ELb1ELb0ELb0ELb0ELb0ELb1ELb1ELb0EEENS1_21CollectiveEpilogueFwdINS6_IJSA_NS7_ILi512EEESA_EEES9_SC_SE_Li256ELb1ELb1ELb1ELb0EEENS1_36VarlenDynamicPersistentTileSchedulerILi64ELi64ELi256ELi128ELb1ELb1ELb1ELb0ELb1ELb1EEEEEEEEEvNT_6ParamsE,"",@"SHT_CUDA_INFO"
	.sectionflags	@""
	.align	4


	//----- nvinfo : EIATTR_CUDA_API_VERSION
	.align		4
        /*0000*/ 	.byte	0x04, 0x37
        /*0002*/ 	.short	(.L_144 - .L_143)
.L_143:
        /*0004*/ 	.word	0x00000082


	//----- nvinfo : EIATTR_KPARAM_INFO
	.align		4
.L_144:
        /*0008*/ 	.byte	0x04, 0x17
        /*000a*/ 	.short	(.L_146 - .L_145)
.L_145:
        /*000c*/ 	.word	0x00000000
        /*0010*/ 	.short	0x0000
        /*0012*/ 	.short	0x0000
        /*0014*/ 	.byte	0x00, 0xf0, 0x01, 0x2a


	//----- nvinfo : EIATTR_SPARSE_MMA_MASK
	.align		4
.L_146:
        /*0018*/ 	.byte	0x03, 0x50
        /*001a*/ 	.short	0x0000


	//----- nvinfo : EIATTR_MAXREG_COUNT
	.align		4
        /*001c*/ 	.byte	0x03, 0x1b
        /*001e*/ 	.short	0x00a8


	//----- nvinfo : EIATTR_MERCURY_ISA_VERSION
	.align		4
        /*0020*/ 	.byte	0x03, 0x5f
        /*0022*/ 	.short	0x0101


	//----- nvinfo : EIATTR_VRC_CTA_INIT_COUNT
	.align		4
        /*0024*/ 	.byte	0x02, 0x4a
	.zero		1
	.zero		1


	//----- nvinfo : EIATTR_EXIT_INSTR_OFFSETS
	.align		4
        /*0028*/ 	.byte	0x04, 0x1c
        /*002a*/ 	.short	(.L_148 - .L_147)


	//   ....[0]....
.L_147:
        /*002c*/ 	.word	0x00000010


	//----- nvinfo : EIATTR_MAX_THREADS
	.align		4
.L_148:
        /*0030*/ 	.byte	0x04, 0x05
        /*0032*/ 	.short	(.L_150 - .L_149)
.L_149:
        /*0034*/ 	.word	0x00000180
        /*0038*/ 	.word	0x00000001
        /*003c*/ 	.word	0x00000001


	//----- nvinfo : EIATTR_CBANK_PARAM_SIZE
	.align		4
.L_150:
        /*0040*/ 	.byte	0x03, 0x19
        /*0042*/ 	.short	0x0a80


	//----- nvinfo : EIATTR_PARAM_CBANK
	.align		4
        /*0044*/ 	.byte	0x04, 0x0a
        /*0046*/ 	.short	(.L_152 - .L_151)
	.align		4
.L_151:
        /*0048*/ 	.word	index@(.nv.constant0._ZN7cutlass13device_kernelIN5flash11enable_sm90INS1_16FlashAttnFwdSm90INS1_25CollectiveMainloopFwdSm90ILi2EN4cute5tupleIJNS5_1CILi1EEES8_S8_EEENS6_IJNS7_ILi64EEESA_SA_EEELi512ENS_6half_tEfNS_4arch4Sm90ELb0ELb0ELb1ELb1ELb1ELb0ELb0ELb0ELb0ELb1ELb1ELb0EEENS1_21CollectiveEpilogueFwdINS6_IJSA_NS7_ILi512EEESA_EEES9_SC_SE_Li256ELb1ELb1ELb1ELb0EEENS1_36VarlenDynamicPersistentTileSchedulerILi64ELi64ELi256ELi128ELb1ELb1ELb1ELb0ELb1ELb1EEEEEEEEEvNT_6ParamsE)
        /*004c*/ 	.short	0x0380
        /*004e*/ 	.short	0x0a80


	//----- nvinfo : EIATTR_SW_WAR
	.align		4
.L_152:
        /*0050*/ 	.byte	0x04, 0x36
        /*0052*/ 	.short	(.L_154 - .L_153)
.L_153:
        /*0054*/ 	.word	0x00000008
.L_154:


//--------------------- .nv.info._ZN7cutlass13device_kernelIN5flash11enable_sm90INS1_16FlashAttnFwdSm90INS1_25CollectiveMainloopFwdSm90ILi2EN4cute5tupleIJNS5_1CILi1EEES8_S8_EEENS6_IJNS7_ILi64EEESA_SA_EEELi512ENS_6half_tEfNS_4arch4Sm90ELb0ELb0ELb1ELb1ELb1ELb1ELb0ELb0ELb0ELb1ELb1ELb0EEENS1_21CollectiveEpilogueFwdINS6_IJSA_NS7_ILi512EEESA_EEES9_SC_SE_Li256ELb1ELb1ELb1ELb0EEENS1_36VarlenDynamicPersistentTileSchedulerILi64ELi64ELi256ELi128ELb1ELb1ELb1ELb0ELb1ELb1EEEEEEEEEvNT_6ParamsE --------------------------
	.section	.nv.info._ZN7cutlass13device_kernelIN5flash11enable_sm90INS1_16FlashAttnFwdSm90INS1_25CollectiveMainloopFwdSm90ILi2EN4cute5tupleIJNS5_1CILi1EEES8_S8_EEENS6_IJNS7_ILi64EEESA_SA_EEELi512ENS_6half_tEfNS_4arch4Sm90ELb0ELb0ELb1ELb1ELb1ELb1ELb0ELb0ELb0ELb1ELb1ELb0EEENS1_21CollectiveEpilogueFwdINS6_IJSA_NS7_ILi512EEESA_EEES9_SC_SE_Li256ELb1ELb1ELb1ELb0EEENS1_36VarlenDynamicPersistentTileSchedulerILi64ELi64ELi256ELi128ELb1ELb1ELb1ELb0ELb1ELb1EEEEEEEEEvNT_6ParamsE,"",@"SHT_CUDA_INFO"
	.sectionflags	@""
	.align	4


	//----- nvinfo : EIATTR_CUDA_API_VERSION
	.align		4
        /*0000*/ 	.byte	0x04, 0x37
        /*0002*/ 	.short	(.L_156 - .L_155)
.L_155:
        /*0004*/ 	.word	0x00000082


	//----- nvinfo : EIATTR_KPARAM_INFO
	.align		4
.L_156:
        /*0008*/ 	.byte	0x04, 0x17
        /*000a*/ 	.short	(.L_158 - .L_157)
.L_157:
        /*000c*/ 	.word	0x00000000
        /*0010*/ 	.short	0x0000
        /*0012*/ 	.short	0x0000
        /*0014*/ 	.byte	0x00, 0xf0, 0x01, 0x2a


	//----- nvinfo : EIATTR_SPARSE_MMA_MASK
	.align		4
.L_158:
        /*0018*/ 	.byte	0x03, 0x50
        /*001a*/ 	.short	0x0000


	//----- nvinfo : EIATTR_MAXREG_COUNT
	.align		4
        /*001c*/ 	.byte	0x03, 0x1b
        /*001e*/ 	.short	0x00a8


	//----- nvinfo : EIATTR_MERCURY_ISA_VERSION
	.align		4
        /*0020*/ 	.byte	0x03, 0x5f
        /*0022*/ 	.short	0x0101


	//----- nvinfo : EIATTR_VRC_CTA_INIT_COUNT
	.align		4
        /*0024*/ 	.byte	0x02, 0x4a
	.zero		1
	.zero		1


	//----- nvinfo : EIATTR_EXIT_INSTR_OFFSETS
	.align		4
        /*0028*/ 	.byte	0x04, 0x1c
        /*002a*/ 	.short	(.L_160 - .L_159)


	//   ....[0]....
.L_159:
        /*002c*/ 	.word	0x00000010


	//----- nvinfo : EIATTR_MAX_THREADS
	.align		4
.L_160:
        /*0030*/ 	.byte	0x04, 0x05
        /*0032*/ 	.short	(.L_162 - .L_161)
.L_161:
        /*0034*/ 	.word	0x00000180
        /*0038*/ 	.word	0x00000001
        /*003c*/ 	.word	0x00000001


	//----- nvinfo : EIATTR_CBANK_PARAM_SIZE
	.align		4
.L_162:
        /*0040*/ 	.byte	0x03, 0x19
        /*0042*/ 	.short	0x0a80


	//----- nvinfo : EIATTR_PARAM_CBANK
	.align		4
        /*0044*/ 	.byte	0x04, 0x0a
        /*0046*/ 	.short	(.L_164 - .L_163)
	.align		4
.L_163:
        /*0048*/ 	.word	index@(.nv.constant0._ZN7cutlass13device_kernelIN5flash11enable_sm90INS1_16FlashAttnFwdSm90INS1_25CollectiveMainloopFwdSm90ILi2EN4cute5tupleIJNS5_1CILi1EEES8_S8_EEENS6_IJNS7_ILi64EEESA_SA_EEELi512ENS_6half_tEfNS_4arch4Sm90ELb0ELb0ELb1ELb1ELb1ELb1ELb0ELb0ELb0ELb1ELb1ELb0EEENS1_21CollectiveEpilogueFwdINS6_IJSA_NS7_ILi512EEESA_EEES9_SC_SE_Li256ELb1ELb1ELb1ELb0EEENS1_36VarlenDynamicPersistentTileSchedulerILi64ELi64ELi256ELi128ELb1ELb1ELb1ELb0ELb1ELb1EEEEEEEEEvNT_6ParamsE)
        /*004c*/ 	.short	0x0380
        /*004e*/ 	.short	0x0a80


	//----- nvinfo : EIATTR_SW_WAR
	.align		4
.L_164:
        /*0050*/ 	.byte	0x04, 0x36
        /*0052*/ 	.short	(.L_166 - .L_165)
.L_165:
        /*0054*/ 	.word	0x00000008
.L_166:


//--------------------- .nv.info._ZN7cutlass13device_kernelIN5flash11enable_sm90INS1_16FlashAttnFwdSm90INS1_25CollectiveMainloopFwdSm90ILi2EN4cute5tupleIJNS5_1CILi1EEES8_S8_EEENS6_IJNS7_ILi64EEESA_SA_EEELi512ENS_6half_tEfNS_4arch4Sm90ELb0ELb0ELb1ELb1ELb1ELb0ELb1ELb0ELb0ELb1ELb1ELb0EEENS1_21CollectiveEpilogueFwdINS6_IJSA_NS7_ILi512EEESA_EEES9_SC_SE_Li256ELb1ELb1ELb1ELb0EEENS1_36VarlenDynamicPersistentTileSchedulerILi64ELi64ELi256ELi128ELb1ELb1ELb1ELb0ELb1ELb1EEEEEEEEEvNT_6ParamsE --------------------------
	.section	.nv.info._ZN7cutlass13device_kernelIN5flash11enable_sm90INS1_16FlashAttnFwdSm90INS1_25CollectiveMainloopFwdSm90ILi2EN4cute5tupleIJNS5_1CILi1EEES8_S8_EEENS6_IJNS7_ILi64EEESA_SA_EEELi512ENS_6half_tEfNS_4arch4Sm90ELb0ELb0ELb1ELb1ELb1ELb0ELb1ELb0ELb0ELb1ELb1ELb0EEENS1_21CollectiveEpilogueFwdINS6_IJSA_NS7_ILi512EEESA_EEES9_SC_SE_Li256ELb1ELb1ELb1ELb0EEENS1_36VarlenDynamicPersistentTileSchedulerILi64ELi64ELi256ELi128ELb1ELb1ELb1ELb0ELb1ELb1EEEEEEEEEvNT_6ParamsE,"",@"SHT_CUDA_INFO"
	.sectionflags	@""
	.align	4


	//----- nvinfo : EIATTR_CUDA_API_VERSION
	.align		4
        /*0000*/ 	.byte	0x04, 0x37
        /*0002*/ 	.short	(.L_168 - .L_167)
.L_167:
        /*0004*/ 	.word	0x00000082


	//----- nvinfo : EIATTR_KPARAM_INFO
	.align		4
.L_168:
        /*0008*/ 	.byte	0x04, 0x17
        /*000a*/ 	.short	(.L_170 - .L_169)
.L_169:
        /*000c*/ 	.word	0x00000000
        /*0010*/ 	.short	0x0000
        /*0012*/ 	.short	0x0000
        /*0014*/ 	.byte	0x00, 0xf0, 0x01, 0x2e


	//----- nvinfo : EIATTR_SPARSE_MMA_MASK
	.align		4
.L_170:
        /*0018*/ 	.byte	0x03, 0x50
        /*001a*/ 	.short	0x0000


	//----- nvinfo : EIATTR_MAXREG_COUNT
	.align		4
        /*001c*/ 	.byte	0x03, 0x1b
        /*001e*/ 	.short	0x00a8


	//----- nvinfo : EIATTR_MERCURY_ISA_VERSION
	.align		4
        /*0020*/ 	.byte	0x03, 0x5f
        /*0022*/ 	.short	0x0101


	//----- nvinfo : EIATTR_VRC_CTA_INIT_COUNT
	.align		4
        /*0024*/ 	.byte	0x02, 0x4a
	.zero		1
	.zero		1


	//----- nvinfo : EIATTR_EXIT_INSTR_OFFSETS
	.align		4
        /*0028*/ 	.byte	0x04, 0x1c
        /*002a*/ 	.short	(.L_172 - .L_171)


	//   ....[0]....
.L_171:
        /*002c*/ 	.word	0x00000010


	//----- nvinfo : EIATTR_MAX_THREADS
	.align		4
.L_172:
        /*0030*/ 	.byte	0x04, 0x05
        /*0032*/ 	.short	(.L_174 - .L_173)
.L_173:
        /*0034*/ 	.word	0x00000180
        /*0038*/ 	.word	0x00000001
        /*003c*/ 	.word	0x00000001


	//----- nvinfo : EIATTR_CBANK_PARAM_SIZE
	.align		4
.L_174:
        /*0040*/ 	.byte	0x03, 0x19
        /*0042*/ 	.short	0x0b80


	//----- nvinfo : EIATTR_PARAM_CBANK
	.align		4
        /*0044*/ 	.byte	0x04, 0x0a
        /*0046*/ 	.short	(.L_176 - .L_175)
	.align		4
.L_175:
        /*0048*/ 	.word	index@(.nv.constant0._ZN7cutlass13device_kernelIN5flash11enable_sm90INS1_16FlashAttnFwdSm90INS1_25CollectiveMainloopFwdSm90ILi2EN4cute5tupleIJNS5_1CILi1EEES8_S8_EEENS6_IJNS7_ILi64EEESA_SA_EEELi512ENS_6half_tEfNS_4arch4Sm90ELb0ELb0ELb1ELb1ELb1ELb0ELb1ELb0ELb0ELb1ELb1ELb0EEENS1_21CollectiveEpilogueFwdINS6_IJSA_NS7_ILi512EEESA_EEES9_SC_SE_Li256ELb1ELb1ELb1ELb0EEENS1_36VarlenDynamicPersistentTileSchedulerILi64ELi64ELi256ELi128ELb1ELb1ELb1ELb0ELb1ELb1EEEEEEEEEvNT_6ParamsE)
        /*004c*/ 	.short	0x0380
        /*004e*/ 	.short	0x0b80


	//----- nvinfo : EIATTR_SW_WAR
	.align		4
.L_176:
        /*0050*/ 	.byte	0x04, 0x36
        /*0052*/ 	.short	(.L_178 - .L_177)
.L_177:
        /*0054*/ 	.word	0x00000008
.L_178:


//--------------------- .nv.info._ZN7cutlass13device_kernelIN5flash11enable_sm90INS1_16FlashAttnFwdSm90INS1_25CollectiveMainloopFwdSm90ILi2EN4cute5tupleIJNS5_1CILi1EEES8_S8_EEENS6_IJNS7_ILi64EEESA_SA_EEELi512ENS_6half_tEfNS_4arch4Sm90ELb0ELb0ELb1ELb1ELb1ELb1ELb1ELb0ELb0ELb1ELb1ELb0EEENS1_21CollectiveEpilogueFwdINS6_IJSA_NS7_ILi512EEESA_EEES9_SC_SE_Li256ELb1ELb1ELb1ELb0EEENS1_36VarlenDynamicPersistentTileSchedulerILi64ELi64ELi256ELi128ELb1ELb1ELb1ELb0ELb1ELb1EEEEEEEEEvNT_6ParamsE --------------------------
	.section	.nv.info._ZN7cutlass13device_kernelIN5flash11enable_sm90INS1_16FlashAttnFwdSm90INS1_25CollectiveMainloopFwdSm90ILi2EN4cute5tupleIJNS5_1CILi1EEES8_S8_EEENS6_IJNS7_ILi64EEESA_SA_EEELi512ENS_6half_tEfNS_4arch4Sm90ELb0ELb0ELb1ELb1ELb1ELb1ELb1ELb0ELb0ELb1ELb1ELb0EEENS1_21CollectiveEpilogueFwdINS6_IJSA_NS7_ILi512EEESA_EEES9_SC_SE_Li256ELb1ELb1ELb1ELb0EEENS1_36VarlenDynamicPersistentTileSchedulerILi64ELi64ELi256ELi128ELb1ELb1ELb1ELb0ELb1ELb1EEEEEEEEEvNT_6ParamsE,"",@"SHT_CUDA_INFO"
	.sectionflags	@""
	.align	4


	//----- nvinfo : EIATTR_CUDA_API_VERSION
	.align		4
        /*0000*/ 	.byte	0x04, 0x37
        /*0002*/ 	.short	(.L_180 - .L_179)
.L_179:
        /*0004*/ 	.word	0x00000082


	//----- nvinfo : EIATTR_KPARAM_INFO
	.align		4
.L_180:
        /*0008*/ 	.byte	0x04, 0x17
        /*000a*/ 	.short	(.L_182 - .L_181)
.L_181:
        /*000c*/ 	.word	0x00000000
        /*0010*/ 	.short	0x0000
        /*0012*/ 	.short	0x0000
        /*0014*/ 	.byte	0x00, 0xf0, 0x01, 0x2e


	//----- nvinfo : EIATTR_SPARSE_MMA_MASK
	.align		4
.L_182:
        /*0018*/ 	.byte	0x03, 0x50
        /*001a*/ 	.short	0x0000


	//----- nvinfo : EIATTR_MAXREG_COUNT
	.align		4
        /*001c*/ 	.byte	0x03, 0x1b
        /*001e*/ 	.short	0x00a8


	//----- nvinfo : EIATTR_MERCURY_ISA_VERSION
	.align		4
        /*0020*/ 	.byte	0x03, 0x5f
        /*0022*/ 	.short	0x0101


	//----- nvinfo : EIATTR_VRC_CTA_INIT_COUNT
	.align		4
        /*0024*/ 	.byte	0x02, 0x4a
	.zero		1
	.zero		1


	//----- nvinfo : EIATTR_EXIT_INSTR_OFFSETS
	.align		4
        /*0028*/ 	.byte	0x04, 0x1c
        /*002a*/ 	.short	(.L_184 - .L_183)


	//   ....[0]....
.L_183:
        /*002c*/ 	.word	0x00000010


	//----- nvinfo : EIATTR_MAX_THREADS
	.align		4
.L_184:
        /*0030*/ 	.byte	0x04, 0x05
        /*0032*/ 	.short	(.L_186 - .L_185)
.L_185:
        /*0034*/ 	.word	0x00000180
        /*0038*/ 	.word	0x00000001
        /*003c*/ 	.word	0x00000001


	//----- nvinfo : EIATTR_CBANK_PARAM_SIZE
	.align		4
.L_186:
        /*0040*/ 	.byte	0x03, 0x19
        /*0042*/ 	.short	0x0b80


	//----- nvinfo : EIATTR_PARAM_CBANK
	.align		4
        /*0044*/ 	.byte	0x04, 0x0a
        /*0046*/ 	.short	(.L_188 - .L_187)
	.align		4
.L_187:
        /*0048*/ 	.word	index@(.nv.constant0._ZN7cutlass13device_kernelIN5flash11enable_sm90INS1_16FlashAttnFwdSm90INS1_25CollectiveMainloopFwdSm90ILi2EN4cute5tupleIJNS5_1CILi1EEES8_S8_EEENS6_IJNS7_ILi64EEESA_SA_EEELi512ENS_6half_tEfNS_4arch4Sm90ELb0ELb0ELb1ELb1ELb1ELb1ELb1ELb0ELb0ELb1ELb1ELb0EEENS1_21CollectiveEpilogueFwdINS6_IJSA_NS7_ILi512EEESA_EEES9_SC_SE_Li256ELb1ELb1ELb1ELb0EEENS1_36VarlenDynamicPersistentTileSchedulerILi64ELi64ELi256ELi128ELb1ELb1ELb1ELb0ELb1ELb1EEEEEEEEEvNT_6ParamsE)
        /*004c*/ 	.short	0x0380
        /*004e*/ 	.short	0x0b80


	//----- nvinfo : EIATTR_SW_WAR
	.align		4
.L_188:
        /*0050*/ 	.byte	0x04, 0x36
        /*0052*/ 	.short	(.L_190 - .L_189)
.L_189:
        /*0054*/ 	.word	0x00000008
.L_190:


//--------------------- .nv.info._ZN7cutlass13device_kernelIN5flash11enable_sm90INS1_16FlashAttnFwdSm90INS1_25CollectiveMainloopFwdSm90ILi2EN4cute5tupleIJNS5_1CILi1EEES8_S8_EEENS6_IJNS7_ILi64EEESA_SA_EEELi512ENS_6half_tEfNS_4arch4Sm90ELb0ELb1ELb1ELb0ELb1ELb0ELb0ELb0ELb0ELb1ELb1ELb0EEENS1_21CollectiveEpilogueFwdINS6_IJSA_NS7_ILi512EEESA_EEES9_SC_SE_Li256ELb0ELb1ELb1ELb0EEENS1_19SingleTileSchedulerILb0ELb1ELb1ELi64EEEEEEEEEvNT_6ParamsE --------------------------
	.section	.nv.info._ZN7cutlass13device_kernelIN5flash11enable_sm90INS1_16FlashAttnFwdSm90INS1_25CollectiveMainloopFwdSm90ILi2EN4cute5tupleIJNS5_1CILi1EEES8_S8_EEENS6_IJNS7_ILi64EEESA_SA_EEELi512ENS_6half_tEfNS_4arch4Sm90ELb0ELb1ELb1ELb0ELb1ELb0ELb0ELb0ELb0ELb1ELb1ELb0EEENS1_21CollectiveEpilogueFwdINS6_IJSA_NS7_ILi512EEESA_EEES9_SC_SE_Li256ELb0ELb1ELb1ELb0EEENS1_19SingleTileSchedulerILb0ELb1ELb1ELi64EEEEEEEEEvNT_6ParamsE,"",@"SHT_CUDA_INFO"
	.sectionflags	@""
	.align	4


	//----- nvinfo : EIATTR_CUDA_API_VERSION
	.align		4
        /*0000*/ 	.byte	0x04, 0x37
        /*0002*/ 	.short	(.L_192 - .L_191)
.L_191:
        /*0004*/ 	.word	0x00000082


	//----- nvinfo : EIATTR_KPARAM_INFO
	.align		4
.L_192:
        /*0008*/ 	.byte	0x04, 0x17
        /*000a*/ 	.short	(.L_194 - .L_193)
.L_193:
        /*000c*/ 	.word	0x00000000
        /*0010*/ 	.short	0x0000
        /*0012*/ 	.short	0x0000
        /*0014*/ 	.byte	0x00, 0xf0, 0x01, 0x28


	//----- nvinfo : EIATTR_SPARSE_MMA_MASK
	.align		4
.L_194:
        /*0018*/ 	.byte	0x03, 0x50
        /*001a*/ 	.short	0x0000


	//----- nvinfo : EIATTR_MAXREG_COUNT
	.align		4
        /*001c*/ 	.byte	0x03, 0x1b
        /*001e*/ 	.short	0x00a8


	//----- nvinfo : EIATTR_MERCURY_ISA_VERSION
	.align		4
        /*0020*/ 	.byte	0x03, 0x5f
        /*0022*/ 	.short	0x0101


	//----- nvinfo : EIATTR_VRC_CTA_INIT_COUNT
	.align		4
        /*0024*/ 	.byte	0x02, 0x4a
	.zero		1
	.zero		1


	//----- nvinfo : EIATTR_EXIT_INSTR_OFFSETS
	.align		4
        /*0028*/ 	.byte	0x04, 0x1c
        /*002a*/ 	.short	(.L_196 - .L_195)


	//   ....[0]....
.L_195:
        /*002c*/ 	.word	0x00000010


	//----- nvinfo : EIATTR_MAX_THREADS
	.align		4
.L_196:
        /*0030*/ 	.byte	0x04, 0x05
        /*0032*/ 	.short	(.L_198 - .L_197)
.L_197:
        /*0034*/ 	.word	0x00000180
        /*0038*/ 	.word	0x00000001
        /*003c*/ 	.word	0x00000001


	//----- nvinfo : EIATTR_CBANK_PARAM_SIZE
	.align		4
.L_198:
        /*0040*/ 	.byte	0x03, 0x19
        /*0042*/ 	.short	0x0a00


	//----- nvinfo : EIATTR_PARAM_CBANK
	.align		4
        /*0044*/ 	.byte	0x04, 0x0a
        /*0046*/ 	.short	(.L_200 - .L_199)
	.align		4
.L_199:
        /*0048*/ 	.word	index@(.nv.constant0._ZN7cutlass13device_kernelIN5flash11enable_sm90INS1_16FlashAttnFwdSm90INS1_25CollectiveMainloopFwdSm90ILi2EN4cute5tupleIJNS5_1CILi1EEES8_S8_EEENS6_IJNS7_ILi64EEESA_SA_EEELi512ENS_6half_tEfNS_4arch4Sm90ELb0ELb1ELb1ELb0ELb1ELb0ELb0ELb0ELb0ELb1ELb1ELb0EEENS1_21CollectiveEpilogueFwdINS6_IJSA_NS7_ILi512EEESA_EEES9_SC_SE_Li256ELb0ELb1ELb1ELb0EEENS1_19SingleTileSchedulerILb0ELb1ELb1ELi64EEEEEEEEEvNT_6ParamsE)
        /*004c*/ 	.short	0x0380
        /*004e*/ 	.short	0x0a00


	//----- nvinfo : EIATTR_SW_WAR
	.align		4
.L_200:
        /*0050*/ 	.byte	0x04, 0x36
        /*0052*/ 	.short	(.L_202 - .L_201)
.L_201:
        /*0054*/ 	.word	0x00000008
.L_202:


//--------------------- .nv.info._ZN7cutlass13device_kernelIN5flash11enable_sm90INS1_16FlashAttnFwdSm90INS1_25CollectiveMainloopFwdSm90ILi2EN4cute5tupleIJNS5_1CILi1EEES8_S8_EEENS6_IJNS7_ILi64EEESA_SA_EEELi512ENS_6half_tEfNS_4arch4Sm90ELb0ELb1ELb1ELb0ELb1ELb0ELb1ELb0ELb0ELb1ELb1ELb0EEENS1_21CollectiveEpilogueFwdINS6_IJSA_NS7_ILi512EEESA_EEES9_SC_SE_Li256ELb0ELb1ELb1ELb0EEENS1_19SingleTileSchedulerILb0ELb1ELb1ELi64EEEEEEEEEvNT_6ParamsE --------------------------
	.section	.nv.info._ZN7cutlass13device_kernelIN5flash11enable_sm90INS1_16FlashAttnFwdSm90INS1_25CollectiveMainloopFwdSm90ILi2EN4cute5tupleIJNS5_1CILi1EEES8_S8_EEENS6_IJNS7_ILi64EEESA_SA_EEELi512ENS_6half_tEfNS_4arch4Sm90ELb0ELb1ELb1ELb0ELb1ELb0ELb1ELb0ELb0ELb1ELb1ELb0EEENS1_21CollectiveEpilogueFwdINS6_IJSA_NS7_ILi512EEESA_EEES9_SC_SE_Li256ELb0ELb1ELb1ELb0EEENS1_19SingleTileSchedulerILb0ELb1ELb1ELi64EEEEEEEEEvNT_6ParamsE,"",@"SHT_CUDA_INFO"
	.sectionflags	@""
	.align	4


	//----- nvinfo : EIATTR_CUDA_API_VERSION
	.align		4
        /*0000*/ 	.byte	0x04, 0x37
        /*0002*/ 	.short	(.L_204 - .L_203)
.L_203:
        /*0004*/ 	.word	0x00000082


	//----- nvinfo : EIATTR_KPARAM_INFO
	.align		4
.L_204:
        /*0008*/ 	.byte	0x04, 0x17
        /*000a*/ 	.short	(.L_206 - .L_205)
.L_205:
        /*000c*/ 	.word	0x00000000
        /*0010*/ 	.short	0x0000
        /*0012*/ 	.short	0x0000
        /*0014*/ 	.byte	0x00, 0xf0, 0x01, 0x2c


	//----- nvinfo : EIATTR_SPARSE_MMA_MASK
	.align		4
.L_206:
        /*0018*/ 	.byte	0x03, 0x50
        /*001a*/ 	.short	0x0000


	//----- nvinfo : EIATTR_MAXREG_COUNT
	.align		4
        /*001c*/ 	.byte	0x03, 0x1b
        /*001e*/ 	.short	0x00a8


	//----- nvinfo : EIATTR_MERCURY_ISA_VERSION
	.align		4
        /*0020*/ 	.byte	0x03, 0x5f
        /*0022*/ 	.short	0x0101


	//----- nvinfo : EIATTR_VRC_CTA_INIT_COUNT
	.align		4
        /*0024*/ 	.byte	0x02, 0x4a
	.zero		1
	.zero		1


	//----- nvinfo : EIATTR_EXIT_INSTR_OFFSETS
	.align		4
        /*0028*/ 	.byte	0x04, 0x1c
        /*002a*/ 	.short	(.L_208 - .L_207)


	//   ....[0]....
.L_207:
        /*002c*/ 	.word	0x00000010


	//----- nvinfo : EIATTR_MAX_THREADS
	.align		4
.L_208:
        /*0030*/ 	.byte	0x04, 0x05
        /*0032*/ 	.short	(.L_210 - .L_209)
.L_209:
        /*0034*/ 	.word	0x00000180
        /*0038*/ 	.word	0x00000001
        /*003c*/ 	.word	0x00000001


	//----- nvinfo : EIATTR_CBANK_PARAM_SIZE
	.align		4
.L_210:
        /*0040*/ 	.byte	0x03, 0x19
        /*0042*/ 	.short	0x0b00


	//----- nvinfo : EIATTR_PARAM_CBANK
	.align		4
        /*0044*/ 	.byte	0x04, 0x0a
        /*0046*/ 	.short	(.L_212 - .L_211)
	.align		4
.L_211:
        /*0048*/ 	.word	index@(.nv.constant0._ZN7cutlass13device_kernelIN5flash11enable_sm90INS1_16FlashAttnFwdSm90INS1_25CollectiveMainloopFwdSm90ILi2EN4cute5tupleIJNS5_1CILi1EEES8_S8_EEENS6_IJNS7_ILi64EEESA_SA_EEELi512ENS_6half_tEfNS_4arch4Sm90ELb0ELb1ELb1ELb0ELb1ELb0ELb1ELb0ELb0ELb1ELb1ELb0EEENS1_21CollectiveEpilogueFwdINS6_IJSA_NS7_ILi512EEESA_EEES9_SC_SE_Li256ELb0ELb1ELb1ELb0EEENS1_19SingleTileSchedulerILb0ELb1ELb1ELi64EEEEEEEEEvNT_6ParamsE)
        /*004c*/ 	.short	0x0380
        /*004e*/ 	.short	0x0b00


	//----- nvinfo : EIATTR_SW_WAR
	.align		4
.L_212:
        /*0050*/ 	.byte	0x04, 0x36
        /*0052*/ 	.short	(.L_214 - .L_213)
.L_213:
        /*0054*/ 	.word	0x00000008
.L_214:


//--------------------- .nv.info._ZN7cutlass13device_kernelIN5flash11enable_sm90INS1_16FlashAttnFwdSm90INS1_25CollectiveMainloopFwdSm90ILi2EN4cute5tupleIJNS5_1CILi1EEES8_S8_EEENS6_IJNS7_ILi64EEESA_SA_EEELi512ENS_6half_tEfNS_4arch4Sm90ELb0ELb1ELb1ELb1ELb1ELb0ELb0ELb0ELb0ELb1ELb1ELb0EEENS1_21CollectiveEpilogueFwdINS6_IJSA_NS7_ILi512EEESA_EEES9_SC_SE_Li256ELb1ELb1ELb1ELb0EEENS1_36VarlenDynamicPersistentTileSchedulerILi64ELi64ELi256ELi128ELb1ELb1ELb1ELb1ELb0ELb1EEEEEEEEEvNT_6ParamsE --------------------------
	.section	.nv.info._ZN7cutlass13device_kernelIN5flash11enable_sm90INS1_16FlashAttnFwdSm90INS1_25CollectiveMainloopFwdSm90ILi2EN4cute5tupleIJNS5_1CILi1EEES8_S8_EEENS6_IJNS7_ILi64EEESA_SA_EEELi512ENS_6half_tEfNS_4arch4Sm90ELb0ELb1ELb1ELb1ELb1ELb0ELb0ELb0ELb0ELb1ELb1ELb0EEENS1_21CollectiveEpilogueFwdINS6_IJSA_NS7_ILi512EEESA_EEES9_SC_SE_Li256ELb1ELb1ELb1ELb0EEENS1_36VarlenDynamicPersistentTileSchedulerILi64ELi64ELi256ELi128ELb1ELb1ELb1ELb1ELb0ELb1EEEEEEEEEvNT_6ParamsE,"",@"SHT_CUDA_INFO"
	.sectionflags	@""
	.align	4


	//----- nvinfo : EIATTR_CUDA_API_VERSION
	.align		4
        /*0000*/ 	.byte	0x04, 0x37
        /*0002*/ 	.short	(.L_216 - .L_215)
.L_215:
        /*0004*/ 	.word	0x00000082


	//----- nvinfo : EIATTR_KPARAM_INFO
	.align		4
.L_216:
        /*0008*/ 	.byte	0x04, 0x17
        /*000a*/ 	.short	(.L_218 - .L_217)
.L_217:
        /*000c*/ 	.word	0x00000000
        /*0010*/ 	.short	0x0000
        /*0012*/ 	.short	0x0000
        /*0014*/ 	.byte	0x00, 0xf0, 0x01, 0x2a


	//----- nvinfo : EIATTR_SPARSE_MMA_MASK
	.align		4
.L_218:
        /*0018*/ 	.byte	0x03, 0x50
        /*001a*/ 	.short	0x0000


	//----- nvinfo : EIATTR_MAXREG_COUNT
	.align		4
        /*001c*/ 	.byte	0x03, 0x1b
        /*001e*/ 	.short	0x00a8


	//----- nvinfo : EIATTR_MERCURY_ISA_VERSION
	.align		4
        /*0020*/ 	.byte	0x03, 0x5f
        /*0022*/ 	.short	0x0101


	//----- nvinfo : EIATTR_VRC_CTA_INIT_COUNT
	.align		4
        /*0024*/ 	.byte	0x02, 0x4a
	.zero		1
	.zero		1


	//----- nvinfo : EIATTR_EXIT_INSTR_OFFSETS
	.align		4
        /*0028*/ 	.byte	0x04, 0x1c
        /*002a*/ 	.short	(.L_220 - .L_219)


	//   ....[0]....
.L_219:
        /*002c*/ 	.word	0x00000010


	//----- nvinfo : EIATTR_MAX_THREADS
	.align		4
.L_220:
        /*0030*/ 	.byte	0x04, 0x05
        /*0032*/ 	.short	(.L_222 - .L_221)
.L_221:
        /*0034*/ 	.word	0x00000180
        /*0038*/ 	.word	0x00000001
        /*003c*/ 	.word	0x00000001


	//----- nvinfo : EIATTR_CBANK_PARAM_SIZE
	.align		4
.L_222:
        /*0040*/ 	.byte	0x03, 0x19
        /*0042*/ 	.short	0x0a80


	//----- nvinfo : EIATTR_PARAM_CBANK
	.align		4
        /*0044*/ 	.byte	0x04, 0x0a
        /*0046*/ 	.short	(.L_224 - .L_223)
	.align		4
.L_223:
        /*0048*/ 	.word	index@(.nv.constant0._ZN7cutlass13device_kernelIN5flash11enable_sm90INS1_16FlashAttnFwdSm90INS1_25CollectiveMainloopFwdSm90ILi2EN4cute5tupleIJNS5_1CILi1EEES8_S8_EEENS6_IJNS7_ILi64EEESA_SA_EEELi512ENS_6half_tEfNS_4arch4Sm90ELb0ELb1ELb1ELb1ELb1ELb0ELb0ELb0ELb0ELb1ELb1ELb0EEENS1_21CollectiveEpilogueFwdINS6_IJSA_NS7_ILi512EEESA_EEES9_SC_SE_Li256ELb1ELb1ELb1ELb0EEENS1_36VarlenDynamicPersistentTileSchedulerILi64ELi64ELi256ELi128ELb1ELb1ELb1ELb1ELb0ELb1EEEEEEEEEvNT_6ParamsE)
        /*004c*/ 	.short	0x0380
        /*004e*/ 	.short	0x0a80


	//----- nvinfo : EIATTR_SW_WAR
	.align		4
.L_224:
        /*0050*/ 	.byte	0x04, 0x36
        /*0052*/ 	.short	(.L_226 - .L_225)
.L_225:
        /*0054*/ 	.word	0x00000008
.L_226:


//--------------------- .nv.info._ZN7cutlass13device_kernelIN5flash11enable_sm90INS1_16FlashAttnFwdSm90INS1_25CollectiveMainloopFwdSm90ILi2EN4cute5tupleIJNS5_1CILi1EEES8_S8_EEENS6_IJNS7_ILi64EEESA_SA_EEELi512ENS_6half_tEfNS_4arch4Sm90ELb0ELb1ELb1ELb1ELb1ELb1ELb0ELb0ELb0ELb1ELb1ELb0EEENS1_21CollectiveEpilogueFwdINS6_IJSA_NS7_ILi512EEESA_EEES9_SC_SE_Li256ELb1ELb1ELb1ELb0EEENS1_36VarlenDynamicPersistentTileSchedulerILi64ELi64ELi256ELi128ELb1ELb1ELb1ELb1ELb0ELb1EEEEEEEEEvNT_6ParamsE --------------------------
	.section	.nv.info._ZN7cutlass13device_kernelIN5flash11enable_sm90INS1_16FlashAttnFwdSm90INS1_25CollectiveMainloopFwdSm90ILi2EN4cute5tupleIJNS5_1CILi1EEES8_S8_EEENS6_IJNS7_ILi64EEESA_SA_EEELi512ENS_6half_tEfNS_4arch4Sm90ELb0ELb1ELb1ELb1ELb1ELb1ELb0ELb0ELb0ELb1ELb1ELb0EEENS1_21CollectiveEpilogueFwdINS6_IJSA_NS7_ILi512EEESA_EEES9_SC_SE_Li256ELb1ELb1ELb1ELb0EEENS1_36VarlenDynamicPersistentTileSchedulerILi64ELi64ELi256ELi128ELb1ELb1ELb1ELb1ELb0ELb1EEEEEEEEEvNT_6ParamsE,"",@"SHT_CUDA_INFO"
	.sectionflags	@""
	.align	4


	//----- nvinfo : EIATTR_CUDA_API_VERSION
	.align		4
        /*0000*/ 	.byte	0x04, 0x37
        /*0002*/ 	.short	(.L_228 - .L_227)
.L_227:
        /*0004*/ 	.word	0x00000082


	//----- nvinfo : EIATTR_KPARAM_INFO
	.align		4
.L_228:
        /*0008*/ 	.byte	0x04, 0x17
        /*000a*/ 	.short	(.L_230 - .L_229)
.L_229:
        /*000c*/ 	.word	0x00000000
        /*0010*/ 	.short	0x0000
        /*0012*/ 	.short	0x0000
        /*0014*/ 	.byte	0x00, 0xf0, 0x01, 0x2a


	//----- nvinfo : EIATTR_SPARSE_MMA_MASK
	.align		4
.L_230:
        /*0018*/ 	.byte	0x03, 0x50
        /*001a*/ 	.short	0x0000


	//----- nvinfo : EIATTR_MAXREG_COUNT
	.align		4
        /*001c*/ 	.byte	0x03, 0x1b
        /*001e*/ 	.short	0x00a8


	//----- nvinfo : EIATTR_MERCURY_ISA_VERSION
	.align		4
        /*0020*/ 	.byte	0x03, 0x5f
        /*0022*/ 	.short	0x0101


	//----- nvinfo : EIATTR_VRC_CTA_INIT_COUNT
	.align		4
        /*0024*/ 	.byte	0x02, 0x4a
	.zero		1
	.zero		1


	//----- nvinfo : EIATTR_EXIT_INSTR_OFFSETS
	.align		4
        /*0028*/ 	.byte	0x04, 0x1c
        /*002a*/ 	.short	(.L_232 - .L_231)


	//   ....[0]....
.L_231:
        /*002c*/ 	.word	0x00000010


	//----- nvinfo : EIATTR_MAX_THREADS
	.align		4
.L_232:
        /*0030*/ 	.byte	0x04, 0x05
        /*0032*/ 	.short	(.L_234 - .L_233)
.L_233:
        /*0034*/ 	.word	0x00000180
        /*0038*/ 	.word	0x00000001
        /*003c*/ 	.word	0x00000001


	//----- nvinfo : EIATTR_CBANK_PARAM_SIZE
	.align		4
.L_234:
        /*0040*/ 	.byte	0x03, 0x19
        /*0042*/ 	.short	0x0a80


	//----- nvinfo : EIATTR_PARAM_CBANK
	.align		4
        /*0044*/ 	.byte	0x04, 0x0a
        /*0046*/ 	.short	(.L_236 - .L_235)
	.align		4
.L_235:
        /*0048*/ 	.word	index@(.nv.constant0._ZN7cutlass13device_kernelIN5flash11enable_sm90INS1_16FlashAttnFwdSm90INS1_25CollectiveMainloopFwdSm90ILi2EN4cute5tupleIJNS5_1CILi1EEES8_S8_EEENS6_IJNS7_ILi64EEESA_SA_EEELi512ENS_6half_tEfNS_4arch4Sm90ELb0ELb1ELb1ELb1ELb1ELb1ELb0ELb0ELb0ELb1ELb1ELb0EEENS1_21CollectiveEpilogueFwdINS6_IJSA_NS7_ILi512EEESA_EEES9_SC_SE_Li256ELb1ELb1ELb1ELb0EEENS1_36VarlenDynamicPersistentTileSchedulerILi64ELi64ELi256ELi128ELb1ELb1ELb1ELb1ELb0ELb1EEEEEEEEEvNT_6ParamsE)
        /*004c*/ 	.short	0x0380
        /*004e*/ 	.short	0x0a80


	//----- nvinfo : EIATTR_SW_WAR
	.align		4
.L_236:
        /*0050*/ 	.byte	0x04, 0x36
        /*0052*/ 	.short	(.L_238 - .L_237)
.L_237:
        /*0054*/ 	.word	0x00000008
.L_238:


//--------------------- .nv.info._ZN7cutlass13device_kernelIN5flash11enable_sm90INS1_16FlashAttnFwdSm90INS1_25CollectiveMainloopFwdSm90ILi2EN4cute5tupleIJNS5_1CILi1EEES8_S8_EEENS6_IJNS7_ILi64EEESA_SA_EEELi512ENS_6half_tEfNS_4arch4Sm90ELb0ELb1ELb1ELb1ELb1ELb0ELb1ELb0ELb0ELb1ELb1ELb0EEENS1_21CollectiveEpilogueFwdINS6_IJSA_NS7_ILi512EEESA_EEES9_SC_SE_Li256ELb1ELb1ELb1ELb0EEENS1_36VarlenDynamicPersistentTileSchedulerILi64ELi64ELi256ELi128ELb1ELb1ELb1ELb1ELb0ELb1EEEEEEEEEvNT_6ParamsE --------------------------
	.section	.nv.info._ZN7cutlass13device_kernelIN5flash11enable_sm90INS1_16FlashAttnFwdSm90INS1_25CollectiveMainloopFwdSm90ILi2EN4cute5tupleIJNS5_1CILi1EEES8_S8_EEENS6_IJNS7_ILi64EEESA_SA_EEELi512ENS_6half_tEfNS_4arch4Sm90ELb0ELb1ELb1ELb1ELb1ELb0ELb1ELb0ELb0ELb1ELb1ELb0EEENS1_21CollectiveEpilogueFwdINS6_IJSA_NS7_ILi512EEESA_EEES9_SC_SE_Li256ELb1ELb1ELb1ELb0EEENS1_36VarlenDynamicPersistentTileSchedulerILi64ELi64ELi256ELi128ELb1ELb1ELb1ELb1ELb0ELb1EEEEEEEEEvNT_6ParamsE,"",@"SHT_CUDA_INFO"
	.sectionflags	@""
	.align	4


	//----- nvinfo : EIATTR_CUDA_API_VERSION
	.align		4
        /*0000*/ 	.byte	0x04, 0x37
        /*0002*/ 	.short	(.L_240 - .L_239)
.L_239:
        /*0004*/ 	.word	0x00000082


	//----- nvinfo : EIATTR_KPARAM_INFO
	.align		4
.L_240:
        /*0008*/ 	.byte	0x04, 0x17
        /*000a*/ 	.short	(.L_242 - .L_241)
.L_241:
        /*000c*/ 	.word	0x00000000
        /*0010*/ 	.short	0x0000
        /*0012*/ 	.short	0x0000
        /*0014*/ 	.byte	0x00, 0xf0, 0x01, 0x2e


	//----- nvinfo : EIATTR_SPARSE_MMA_MASK
	.align		4
.L_242:
        /*0018*/ 	.byte	0x03, 0x50
        /*001a*/ 	.short	0x0000


	//----- nvinfo : EIATTR_MAXREG_COUNT
	.align		4
        /*001c*/ 	.byte	0x03, 0x1b
        /*001e*/ 	.short	0x00a8


	//----- nvinfo : EIATTR_MERCURY_ISA_VERSION
	.align		4
        /*0020*/ 	.byte	0x03, 0x5f
        /*0022*/ 	.short	0x0101


	//----- nvinfo : EIATTR_VRC_CTA_INIT_COUNT
	.align		4
        /*0024*/ 	.byte	0x02, 0x4a
	.zero		1
	.zero		1


	//----- nvinfo : EIATTR_EXIT_INSTR_OFFSETS
	.align		4
        /*0028*/ 	.byte	0x04, 0x1c
        /*002a*/ 	.short	(.L_244 - .L_243)


	//   ....[0]....
.L_243:
        /*002c*/ 	.word	0x00000010


	//----- nvinfo : EIATTR_MAX_THREADS
	.align		4
.L_244:
        /*0030*/ 	.byte	0x04, 0x05
        /*0032*/ 	.short	(.L_246 - .L_245)
.L_245:
        /*0034*/ 	.word	0x00000180
        /*0038*/ 	.word	0x00000001
        /*003c*/ 	.word	0x00000001


	//----- nvinfo : EIATTR_CBANK_PARAM_SIZE
	.align		4
.L_246:
        /*0040*/ 	.byte	0x03, 0x19
        /*0042*/ 	.short	0x0b80


	//----- nvinfo : EIATTR_PARAM_CBANK
	.align		4
        /*0044*/ 	.byte	0x04, 0x0a
        /*0046*/ 	.short	(.L_248 - .L_247)
	.align		4
.L_247:
        /*0048*/ 	.word	index@(.nv.constant0._ZN7cutlass13device_kernelIN5flash11enable_sm90INS1_16FlashAttnFwdSm90INS1_25CollectiveMainloopFwdSm90ILi2EN4cute5tupleIJNS5_1CILi1EEES8_S8_EEENS6_IJNS7_ILi64EEESA_SA_EEELi512ENS_6half_tEfNS_4arch4Sm90ELb0ELb1ELb1ELb1ELb1ELb0ELb1ELb0ELb0ELb1ELb1ELb0EEENS1_21CollectiveEpilogueFwdINS6_IJSA_NS7_ILi512EEESA_EEES9_SC_SE_Li256ELb1ELb1ELb1ELb0EEENS1_36VarlenDynamicPersistentTileSchedulerILi64ELi64ELi256ELi128ELb1ELb1ELb1ELb1ELb0ELb1EEEEEEEEEvNT_6ParamsE)
        /*004c*/ 	.short	0x0380
        /*004e*/ 	.short	0x0b80


	//----- nvinfo : EIATTR_SW_WAR
	.align		4
.L_248:
        /*0050*/ 	.byte	0x04, 0x36
        /*0052*/ 	.short	(.L_250 - .L_249)
.L_249:
        /*0054*/ 	.word	0x00000008
.L_250:


//--------------------- .nv.info._ZN7cutlass13device_kernelIN5flash11enable_sm90INS1_16FlashAttnFwdSm90INS1_25CollectiveMainloopFwdSm90ILi2EN4cute5tupleIJNS5_1CILi1EEES8_S8_EEENS6_IJNS7_ILi64EEESA_SA_EEELi512ENS_6half_tEfNS_4arch4Sm90ELb0ELb1ELb1ELb1ELb1ELb1ELb1ELb0ELb0ELb1ELb1ELb0EEENS1_21CollectiveEpilogueFwdINS6_IJSA_NS7_ILi512EEESA_EEES9_SC_SE_Li256ELb1ELb1ELb1ELb0EEENS1_36VarlenDynamicPersistentTileSchedulerILi64ELi64ELi256ELi128ELb1ELb1ELb1ELb1ELb0ELb1EEEEEEEEEvNT_6ParamsE --------------------------
	.section	.nv.info._ZN7cutlass13device_kernelIN5flash11enable_sm90INS1_16FlashAttnFwdSm90INS1_25CollectiveMainloopFwdSm90ILi2EN4cute5tupleIJNS5_1CILi1EEES8_S8_EEENS6_IJNS7_ILi64EEESA_SA_EEELi512ENS_6half_tEfNS_4arch4Sm90ELb0ELb1ELb1ELb1ELb1ELb1ELb1ELb0ELb0ELb1ELb1ELb0EEENS1_21CollectiveEpilogueFwdINS6_IJSA_NS7_ILi512EEESA_EEES9_SC_SE_Li256ELb1ELb1ELb1ELb0EEENS1_36VarlenDynamicPersistentTileSchedulerILi64ELi64ELi256ELi128ELb1ELb1ELb1ELb1ELb0ELb1EEEEEEEEEvNT_6ParamsE,"",@"SHT_CUDA_INFO"
	.sectionflags	@""
	.align	4


	//----- nvinfo : EIATTR_CUDA_API_VERSION
	.align		4
        /*0000*/ 	.byte	0x04, 0x37
        /*0002*/ 	.short	(.L_252 - .L_251)
.L_251:
        /*0004*/ 	.word	0x00000082


	//----- nvinfo : EIATTR_KPARAM_INFO
	.align		4
.L_252:
        /*0008*/ 	.byte	0x04, 0x17
        /*000a*/ 	.short	(.L_254 - .L_253)
.L_253:
        /*000c*/ 	.word	0x00000000
        /*0010*/ 	.short	0x0000
        /*0012*/ 	.short	0x0000
        /*0014*/ 	.byte	0x00, 0xf0, 0x01, 0x2e


	//----- nvinfo : EIATTR_SPARSE_MMA_MASK
	.align		4
.L_254:
        /*0018*/ 	.byte	0x03, 0x50
        /*001a*/ 	.short	0x0000


	//----- nvinfo : EIATTR_MAXREG_COUNT
	.align		4
        /*001c*/ 	.byte	0x03, 0x1b
        /*001e*/ 	.short	0x00a8


	//----- nvinfo : EIATTR_MERCURY_ISA_VERSION
	.align		4
        /*0020*/ 	.byte	0x03, 0x5f
        /*0022*/ 	.short	0x0101


	//----- nvinfo : EIATTR_VRC_CTA_INIT_COUNT
	.align		4
        /*0024*/ 	.byte	0x02, 0x4a
	.zero		1
	.zero		1


	//----- nvinfo : EIATTR_EXIT_INSTR_OFFSETS
	.align		4
        /*0028*/ 	.byte	0x04, 0x1c
        /*002a*/ 	.short	(.L_256 - .L_255)


	//   ....[0]....
.L_255:
        /*002c*/ 	.word	0x00000010


	//----- nvinfo : EIATTR_MAX_THREADS
	.align		4
.L_256:
        /*0030*/ 	.byte	0x04, 0x05
        /*0032*/ 	.short	(.L_258 - .L_257)
.L_257:
        /*0034*/ 	.word	0x00000180
        /*0038*/ 	.word	0x00000001
        /*003c*/ 	.word	0x00000001


	//----- nvinfo : EIATTR_CBANK_PARAM_SIZE
	.align		4
.L_258:
        /*0040*/ 	.byte	0x03, 0x19
        /*0042*/ 	.short	0x0b80


	//----- nvinfo : EIATTR_PARAM_CBANK
	.align		4
        /*0044*/ 	.byte	0x04, 0x0a
        /*0046*/ 	.short	(.L_260 - .L_259)
	.align		4
.L_259:
        /*0048*/ 	.word	index@(.nv.constant0._ZN7cutlass13device_kernelIN5flash11enable_sm90INS1_16FlashAttnFwdSm90INS1_25CollectiveMainloopFwdSm90ILi2EN4cute5tupleIJNS5_1CILi1EEES8_S8_EEENS6_IJNS7_ILi64EEESA_SA_EEELi512ENS_6half_tEfNS_4arch4Sm90ELb0ELb1ELb1ELb1ELb1ELb1ELb1ELb0ELb0ELb1ELb1ELb0EEENS1_21CollectiveEpilogueFwdINS6_IJSA_NS7_ILi512EEESA_EEES9_SC_SE_Li256ELb1ELb1ELb1ELb0EEENS1_36VarlenDynamicPersistentTileSchedulerILi64ELi64ELi256ELi128ELb1ELb1ELb1ELb1ELb0ELb1EEEEEEEEEvNT_6ParamsE)
        /*004c*/ 	.short	0x0380
        /*004e*/ 	.short	0x0b80


	//----- nvinfo : EIATTR_SW_WAR
	.align		4
.L_260:
        /*0050*/ 	.byte	0x04, 0x36
        /*0052*/ 	.short	(.L_262 - .L_261)
.L_261:
        /*0054*/ 	.word	0x00000008
.L_262:


//--------------------- .nv.info._ZN7cutlass13device_kernelIN5flash11enable_sm90INS1_16FlashAttnFwdSm90INS1_25CollectiveMainloopFwdSm90ILi2EN4cute5tupleIJNS5_1CILi1EEES8_S8_EEENS6_IJNS7_ILi64EEESA_SA_EEELi512ENS_6half_tEfNS_4arch4Sm90ELb1ELb0ELb1ELb0ELb1ELb0ELb0ELb0ELb0ELb1ELb1ELb0EEENS1_21CollectiveEpilogueFwdINS6_IJSA_NS7_ILi512EEESA_EEES9_SC_SE_Li256ELb0ELb1ELb1ELb0EEENS1_19SingleTileSchedulerILb0ELb1ELb1ELi64EEEEEEEEEvNT_6ParamsE --------------------------
	.section	.nv.info._ZN7cutlass13device_kernelIN5flash11enable_sm90INS1_16FlashAttnFwdSm90INS1_25CollectiveMainloopFwdSm90ILi2EN4cute5tupleIJNS5_1CILi1EEES8_S8_EEENS6_IJNS7_ILi64EEESA_SA_EEELi512ENS_6half_tEfNS_4arch4Sm90ELb1ELb0ELb1ELb0ELb1ELb0ELb0ELb0ELb0ELb1ELb1ELb0EEENS1_21CollectiveEpilogueFwdINS6_IJSA_NS7_ILi512EEESA_EEES9_SC_SE_Li256ELb0ELb1ELb1ELb0EEENS1_19SingleTileSchedulerILb0ELb1ELb1ELi64EEEEEEEEEvNT_6ParamsE,"",@"SHT_CUDA_INFO"
	.sectionflags	@""
	.align	4


	//----- nvinfo : EIATTR_CUDA_API_VERSION
	.align		4
        /*0000*/ 	.byte	0x04, 0x37
        /*0002*/ 	.short	(.L_264 - .L_263)
.L_263:
        /*0004*/ 	.word	0x00000082


	//----- nvinfo : EIATTR_KPARAM_INFO
	.align		4
.L_264:
        /*0008*/ 	.byte	0x04, 0x17
        /*000a*/ 	.short	(.L_266 - .L_265)
.L_265:
        /*000c*/ 	.word	0x00000000
        /*0010*/ 	.short	0x0000
        /*0012*/ 	.short	0x0000
        /*0014*/ 	.byte	0x00, 0xf0, 0x01, 0x28


	//----- nvinfo : EIATTR_SPARSE_MMA_MASK
	.align		4
.L_266:
        /*0018*/ 	.byte	0x03, 0x50
        /*001a*/ 	.short	0x0000


	//----- nvinfo : EIATTR_MAXREG_COUNT
	.align		4
        /*001c*/ 	.byte	0x03, 0x1b
        /*001e*/ 	.short	0x00a8


	//----- nvinfo : EIATTR_MERCURY_ISA_VERSION
	.align		4
        /*0020*/ 	.byte	0x03, 0x5f
        /*0022*/ 	.short	0x0101


	//----- nvinfo : EIATTR_VRC_CTA_INIT_COUNT
	.align		4
        /*0024*/ 	.byte	0x02, 0x4a
	.zero		1
	.zero		1


	//----- nvinfo : EIATTR_EXIT_INSTR_OFFSETS
	.align		4
        /*0028*/ 	.byte	0x04, 0x1c
        /*002a*/ 	.short	(.L_268 - .L_267)


	//   ....[0]....
.L_267:
        /*002c*/ 	.word	0x00000010


	//----- nvinfo : EIATTR_MAX_THREADS
	.align		4
.L_268:
        /*0030*/ 	.byte	0x04, 0x05
        /*0032*/ 	.short	(.L_270 - .L_269)
.L_269:
        /*0034*/ 	.word	0x00000180
        /*0038*/ 	.word	0x00000001
        /*003c*/ 	.word	0x00000001


	//----- nvinfo : EIATTR_CBANK_PARAM_SIZE
	.align		4
.L_270:
        /*0040*/ 	.byte	0x03, 0x19
        /*0042*/ 	.short	0x0a00


	//----- nvinfo : EIATTR_PARAM_CBANK
	.align		4
        /*0044*/ 	.byte	0x04, 0x0a
        /*0046*/ 	.short	(.L_272 - .L_271)
	.align		4
.L_271:
        /*0048*/ 	.word	index@(.nv.constant0._ZN7cutlass13device_kernelIN5flash11enable_sm90INS1_16FlashAttnFwdSm90INS1_25CollectiveMainloopFwdSm90ILi2EN4cute5tupleIJNS5_1CILi1EEES8_S8_EEENS6_IJNS7_ILi64EEESA_SA_EEELi512ENS_6half_tEfNS_4arch4Sm90ELb1ELb0ELb1ELb0ELb1ELb0ELb0ELb0ELb0ELb1ELb1ELb0EEENS1_21CollectiveEpilogueFwdINS6_IJSA_NS7_ILi512EEESA_EEES9_SC_SE_Li256ELb0ELb1ELb1ELb0EEENS1_19SingleTileSchedulerILb0ELb1ELb1ELi64EEEEEEEEEvNT_6ParamsE)
        /*004c*/ 	.short	0x0380
        /*004e*/ 	.short	0x0a00


	//----- nvinfo : EIATTR_SW_WAR
	.align		4
.L_272:
        /*0050*/ 	.byte	0x04, 0x36
        /*0052*/ 	.short	(.L_274 - .L_273)
.L_273:
        /*0054*/ 	.word	0x00000008
.L_274:


//--------------------- .nv.info._ZN7cutlass13device_kernelIN5flash11enable_sm90INS1_16FlashAttnFwdSm90INS1_25CollectiveMainloopFwdSm90ILi2EN4cute5tupleIJNS5_1CILi1EEES8_S8_EEENS6_IJNS7_ILi64EEESA_SA_EEELi512ENS_6half_tEfNS_4arch4Sm90ELb1ELb0ELb1ELb0ELb1ELb0ELb1ELb0ELb0ELb1ELb1ELb0EEENS1_21CollectiveEpilogueFwdINS6_IJSA_NS7_ILi512EEESA_EEES9_SC_SE_Li256ELb0ELb1ELb1ELb0EEENS1_19SingleTileSchedulerILb0ELb1ELb1ELi64EEEEEEEEEvNT_6ParamsE --------------------------
	.section	.nv.info._ZN7cutlass13device_kernelIN5flash11enable_sm90INS1_16FlashAttnFwdSm90INS1_25CollectiveMainloopFwdSm90ILi2EN4cute5tupleIJNS5_1CILi1EEES8_S8_EEENS6_IJNS7_ILi64EEESA_SA_EEELi512ENS_6half_tEfNS_4arch4Sm90ELb1ELb0ELb1ELb0ELb1ELb0ELb1ELb0ELb0ELb1ELb1ELb0EEENS1_21CollectiveEpilogueFwdINS6_IJSA_NS7_ILi512EEESA_EEES9_SC_SE_Li256ELb0ELb1ELb1ELb0EEENS1_19SingleTileSchedulerILb0ELb1ELb1ELi64EEEEEEEEEvNT_6ParamsE,"",@"SHT_CUDA_INFO"
	.sectionflags	@""
	.align	4


	//----- nvinfo : EIATTR_CUDA_API_VERSION
	.align		4
        /*0000*/ 	.byte	0x04, 0x37
        /*0002*/ 	.short	(.L_276 - .L_275)
.L_275:
        /*0004*/ 	.word	0x00000082


	//----- nvinfo : EIATTR_KPARAM_INFO
	.align		4
.L_276:
        /*0008*/ 	.byte	0x04, 0x17
        /*000a*/ 	.short	(.L_278 - .L_277)
.L_277:
        /*000c*/ 	.word	0x00000000
        /*0010*/ 	.short	0x0000
        /*0012*/ 	.short	0x0000
        /*0014*/ 	.byte	0x00, 0xf0, 0x01, 0x2c


	//----- nvinfo : EIATTR_SPARSE_MMA_MASK
	.align		4
.L_278:
        /*0018*/ 	.byte	0x03, 0x50
        /*001a*/ 	.short	0x0000


	//----- nvinfo : EIATTR_MAXREG_COUNT
	.align		4
        /*001c*/ 	.byte	0x03, 0x1b
        /*001e*/ 	.short	0x00a8


	//----- nvinfo : EIATTR_MERCURY_ISA_VERSION
	.align		4
        /*0020*/ 	.byte	0x03, 0x5f
        /*0022*/ 	.short	0x0101


	//----- nvinfo : EIATTR_VRC_CTA_INIT_COUNT
	.align		4
        /*0024*/ 	.byte	0x02, 0x4a
	.zero		1
	.zero		1


	//----- nvinfo : EIATTR_EXIT_INSTR_OFFSETS
	.align		4
        /*0028*/ 	.byte	0x04, 0x1c
        /*002a*/ 	.short	(.L_280 - .L_279)


	//   ....[0]....
.L_279:
        /*002c*/ 	.word	0x00000010


	//----- nvinfo : EIATTR_MAX_THREADS
	.align		4
.L_280:
        /*0030*/ 	.byte	0x04, 0x05
        /*0032*/ 	.short	(.L_282 - .L_281)
.L_281:
        /*0034*/ 	.word	0x00000180
        /*0038*/ 	.word	0x00000001
        /*003c*/ 	.word	0x00000001


	//----- nvinfo : EIATTR_CBANK_PARAM_SIZE
	.align		4
.L_282:
        /*0040*/ 	.byte	0x03, 0x19
        /*0042*/ 	.short	0x0b00


	//----- nvinfo : EIATTR_PARAM_CBANK
	.align		4
        /*0044*/ 	.byte	0x04, 0x0a
        /*0046*/ 	.short	(.L_284 - .L_283)
	.align		4
.L_283:
        /*0048*/ 	.word	index@(.nv.constant0._ZN7cutlass13device_kernelIN5flash11enable_sm90INS1_16FlashAttnFwdSm90INS1_25CollectiveMainloopFwdSm90ILi2EN4cute5tupleIJNS5_1CILi1EEES8_S8_EEENS6_IJNS7_ILi64EEESA_SA_EEELi512ENS_6half_tEfNS_4arch4Sm90ELb1ELb0ELb1ELb0ELb1ELb0ELb1ELb0ELb0ELb1ELb1ELb0EEENS1_21CollectiveEpilogueFwdINS6_IJSA_NS7_ILi512EEESA_EEES9_SC_SE_Li256ELb0ELb1ELb1ELb0EEENS1_19SingleTileSchedulerILb0ELb1ELb1ELi64EEEEEEEEEvNT_6ParamsE)
        /*004c*/ 	.short	0x0380
        /*004e*/ 	.short	0x0b00


	//----- nvinfo : EIATTR_SW_WAR
	.align		4
.L_284:
        /*0050*/ 	.byte	0x04, 0x36
        /*0052*/ 	.short	(.L_286 - .L_285)
.L_285:
        /*0054*/ 	.word	0x00000008
.L_286:


//--------------------- .nv.info._ZN7cutlass13device_kernelIN5flash11enable_sm90INS1_16FlashAttnFwdSm90INS1_25CollectiveMainloopFwdSm90ILi2EN4cute5tupleIJNS5_1CILi1EEES8_S8_EEENS6_IJNS7_ILi64EEESA_SA_EEELi512ENS_6half_tEfNS_4arch4Sm90ELb1ELb0ELb1ELb1ELb1ELb0ELb0ELb0ELb0ELb1ELb1ELb0EEENS1_21CollectiveEpilogueFwdINS6_IJSA_NS7_ILi512EEESA_EEES9_SC_SE_Li256ELb1ELb1ELb1ELb0EEENS1_36VarlenDynamicPersistentTileSchedulerILi64ELi64ELi256ELi128ELb1ELb1ELb1ELb1ELb1ELb1EEEEEEEEEvNT_6ParamsE --------------------------
	.section	.nv.info._ZN7cutlass13device_kernelIN5flash11enable_sm90INS1_16FlashAttnFwdSm90INS1_25CollectiveMainloopFwdSm90ILi2EN4cute5tupleIJNS5_1CILi1EEES8_S8_EEENS6_IJNS7_ILi64EEESA_SA_EEELi512ENS_6half_tEfNS_4arch4Sm90ELb1ELb0ELb1ELb1ELb1ELb0ELb0ELb0ELb0ELb1ELb1ELb0EEENS1_21CollectiveEpilogueFwdINS6_IJSA_NS7_ILi512EEESA_EEES9_SC_SE_Li256ELb1ELb1ELb1ELb0EEENS1_36VarlenDynamicPersistentTileSchedulerILi64ELi64ELi256ELi128ELb1ELb1ELb1ELb1ELb1ELb1EEEEEEEEEvNT_6ParamsE,"",@"SHT_CUDA_INFO"
	.sectionflags	@""
	.align	4


	//----- nvinfo : EIATTR_CUDA_API_VERSION
	.align		4
        /*0000*/ 	.byte	0x04, 0x37
        /*0002*/ 	.short	(.L_288 - .L_287)
.L_287:
        /*0004*/ 	.word	0x00000082


	//----- nvinfo : EIATTR_KPARAM_INFO
	.align		4
.L_288:
        /*0008*/ 	.byte	0x04, 0x17
        /*000a*/ 	.short	(.L_290 - .L_289)
.L_289:
        /*000c*/ 	.word	0x00000000
        /*0010*/ 	.short	0x0000
        /*0012*/ 	.short	0x0000
        /*0014*/ 	.byte	0x00, 0xf0, 0x01, 0x2a


	//----- nvinfo : EIATTR_SPARSE_MMA_MASK
	.align		4
.L_290:
        /*0018*/ 	.byte	0x03, 0x50
        /*001a*/ 	.short	0x0000


	//----- nvinfo : EIATTR_MAXREG_COUNT
	.align		4
        /*001c*/ 	.byte	0x03, 0x1b
        /*001e*/ 	.short	0x00a8


	//----- nvinfo : EIATTR_MERCURY_ISA_VERSION
	.align		4
        /*0020*/ 	.byte	0x03, 0x5f
        /*0022*/ 	.short	0x0101


	//----- nvinfo : EIATTR_VRC_CTA_INIT_COUNT
	.align		4
        /*0024*/ 	.byte	0x02, 0x4a
	.zero		1
	.zero		1


	//----- nvinfo : EIATTR_EXIT_INSTR_OFFSETS
	.align		4
        /*0028*/ 	.byte	0x04, 0x1c
        /*002a*/ 	.short	(.L_292 - .L_291)


	//   ....[0]....
.L_291:
        /*002c*/ 	.word	0x00000010


	//----- nvinfo : EIATTR_MAX_THREADS
	.align		4
.L_292:
        /*0030*/ 	.byte	0x04, 0x05
        /*0032*/ 	.short	(.L_294 - .L_293)
.L_293:
        /*0034*/ 	.word	0x00000180
        /*0038*/ 	.word	0x00000001
        /*003c*/ 	.word	0x00000001


	//----- nvinfo : EIATTR_CBANK_PARAM_SIZE
	.align		4
.L_294:
        /*0040*/ 	.byte	0x03, 0x19
        /*0042*/ 	.short	0x0a80


	//----- nvinfo : EIATTR_PARAM_CBANK
	.align		4
        /*0044*/ 	.byte	0x04, 0x0a
        /*0046*/ 	.short	(.L_296 - .L_295)
	.align		4
.L_295:
        /*0048*/ 	.word	index@(.nv.constant0._ZN7cutlass13device_kernelIN5flash11enable_sm90INS1_16FlashAttnFwdSm90INS1_25CollectiveMainloopFwdSm90ILi2EN4cute5tupleIJNS5_1CILi1EEES8_S8_EEENS6_IJNS7_ILi64EEESA_SA_EEELi512ENS_6half_tEfNS_4arch4Sm90ELb1ELb0ELb1ELb1ELb1ELb0ELb0ELb0ELb0ELb1ELb1ELb0EEENS1_21CollectiveEpilogueFwdINS6_IJSA_NS7_ILi512EEESA_EEES9_SC_SE_Li256ELb1ELb1ELb1ELb0EEENS1_36VarlenDynamicPersistentTileSchedulerILi64ELi64ELi256ELi128ELb1ELb1ELb1ELb1ELb1ELb1EEEEEEEEEvNT_6ParamsE)
        /*004c*/ 	.short	0x0380
        /*004e*/ 	.short	0x0a80


	//----- nvinfo : EIATTR_SW_WAR
	.align		4
.L_296:
        /*0050*/ 	.byte	0x04, 0x36
        /*0052*/ 	.short	(.L_298 - .L_297)
.L_297:
        /*0054*/ 	.word	0x00000008
.L_298:


//--------------------- .nv.info._ZN7cutlass13device_kernelIN5flash11enable_sm90INS1_16FlashAttnFwdSm90INS1_25CollectiveMainloopFwdSm90ILi2EN4cute5tupleIJNS5_1CILi1EEES8_S8_EEENS6_IJNS7_ILi64EEESA_SA_EEELi512ENS_6half_tEfNS_4arch4Sm90ELb1ELb0ELb1ELb1ELb1ELb1ELb0ELb0ELb0ELb1ELb1ELb0EEENS1_21CollectiveEpilogueFwdINS6_IJSA_NS7_ILi512EEESA_EEES9_SC_SE_Li256ELb1ELb1ELb1ELb0EEENS1_36VarlenDynamicPersistentTileSchedulerILi64ELi64ELi256ELi128ELb1ELb1ELb1ELb1ELb1ELb1EEEEEEEEEvNT_6ParamsE --------------------------
	.section	.nv.info._ZN7cutlass13device_kernelIN5flash11enable_sm90INS1_16FlashAttnFwdSm90INS1_25CollectiveMainloopFwdSm90ILi2EN4cute5tupleIJNS5_1CILi1EEES8_S8_EEENS6_IJNS7_ILi64EEESA_SA_EEELi512ENS_6half_tEfNS_4arch4Sm90ELb1ELb0ELb1ELb1ELb1ELb1ELb0ELb0ELb0ELb1ELb1ELb0EEENS1_21CollectiveEpilogueFwdINS6_IJSA_NS7_ILi512EEESA_EEES9_SC_SE_Li256ELb1ELb1ELb1ELb0EEENS1_36VarlenDynamicPersistentTileSchedulerILi64ELi64ELi256ELi128ELb1ELb1ELb1ELb1ELb1ELb1EEEEEEEEEvNT_6ParamsE,"",@"SHT_CUDA_INFO"
	.sectionflags	@""
	.align	4


	//----- nvinfo : EIATTR_CUDA_API_VERSION
	.align		4
        /*0000*/ 	.byte	0x04, 0x37
        /*0002*/ 	.short	(.L_300 - .L_299)
.L_299:
        /*0004*/ 	.word	0x00000082


	//----- nvinfo : EIATTR_KPARAM_INFO
	.align		4
.L_300:
        /*0008*/ 	.byte	0x04, 0x17
        /*000a*/ 	.short	(.L_302 - .L_301)
.L_301:
        /*000c*/ 	.word	0x00000000
        /*0010*/ 	.short	0x0000
        /*0012*/ 	.short	0x0000
        /*0014*/ 	.byte	0x00, 0xf0, 0x01, 0x2a


	//----- nvinfo : EIATTR_SPARSE_MMA_MASK
	.align		4
.L_302:
        /*0018*/ 	.byte	0x03, 0x50
        /*001a*/ 	.short	0x0000


	//----- nvinfo : EIATTR_MAXREG_COUNT
	.align		4
        /*001c*/ 	.byte	0x03, 0x1b
        /*001e*/ 	.short	0x00a8


	//----- nvinfo : EIATTR_MERCURY_ISA_VERSION
	.align		4
        /*0020*/ 	.byte	0x03, 0x5f
        /*0022*/ 	.short	0x0101


	//----- nvinfo : EIATTR_VRC_CTA_INIT_COUNT
	.align		4
        /*0024*/ 	.byte	0x02, 0x4a
	.zero		1
	.zero		1


	//----- nvinfo : EIATTR_EXIT_INSTR_OFFSETS
	.align		4
        /*0028*/ 	.byte	0x04, 0x1c
        /*002a*/ 	.short	(.L_304 - .L_303)


	//   ....[0]....
.L_303:
        /*002c*/ 	.word	0x00000010


	//----- nvinfo : EIATTR_MAX_THREADS
	.align		4
.L_304:
        /*0030*/ 	.byte	0x04, 0x05
        /*0032*/ 	.short	(.L_306 - .L_305)
.L_305:
        /*0034*/ 	.word	0x00000180
        /*0038*/ 	.word	0x00000001
        /*003c*/ 	.word	0x00000001


	//----- nvinfo : EIATTR_CBANK_PARAM_SIZE
	.align		4
.L_306:
        /*0040*/ 	.byte	0x03, 0x19
        /*0042*/ 	.short	0x0a80


	//----- nvinfo : EIATTR_PARAM_CBANK
	.align		4
        /*0044*/ 	.byte	0x04, 0x0a
        /*0046*/ 	.short	(.L_308 - .L_307)
	.align		4
.L_307:
        /*0048*/ 	.word	index@(.nv.constant0._ZN7cutlass13device_kernelIN5flash11enable_sm90INS1_16FlashAttnFwdSm90INS1_25CollectiveMainloopFwdSm90ILi2EN4cute5tupleIJNS5_1CILi1EEES8_S8_EEENS6_IJNS7_ILi64EEESA_SA_EEELi512ENS_6half_tEfNS_4arch4Sm90ELb1ELb0ELb1ELb1ELb1ELb1ELb0ELb0ELb0ELb1ELb1ELb0EEENS1_21CollectiveEpilogueFwdINS6_IJSA_NS7_ILi512EEESA_EEES9_SC_SE_Li256ELb1ELb1ELb1ELb0EEENS1_36VarlenDynamicPersistentTileSchedulerILi64ELi64ELi256ELi128ELb1ELb1ELb1ELb1ELb1ELb1EEEEEEEEEvNT_6ParamsE)
        /*004c*/ 	.short	0x0380
        /*004e*/ 	.short	0x0a80


	//----- nvinfo : EIATTR_SW_WAR
	.align		4
.L_308:
        /*0050*/ 	.byte	0x04, 0x36
        /*0052*/ 	.short	(.L_310 - .L_309)
.L_309:
        /*0054*/ 	.word	0x00000008
.L_310:


//--------------------- .nv.info._ZN7cutlass13device_kernelIN5flash11enable_sm90INS1_16FlashAttnFwdSm90INS1_25CollectiveMainloopFwdSm90ILi2EN4cute5tupleIJNS5_1CILi1EEES8_S8_EEENS6_IJNS7_ILi64EEESA_SA_EEELi512ENS_6half_tEfNS_4arch4Sm90ELb1ELb0ELb1ELb1ELb1ELb0ELb1ELb0ELb0ELb1ELb1ELb0EEENS1_21CollectiveEpilogueFwdINS6_IJSA_NS7_ILi512EEESA_EEES9_SC_SE_Li256ELb1ELb1ELb1ELb0EEENS1_36VarlenDynamicPersistentTileSchedulerILi64ELi64ELi256ELi128ELb1ELb1ELb1ELb1ELb1ELb1EEEEEEEEEvNT_6ParamsE --------------------------
	.section	.nv.info._ZN7cutlass13device_kernelIN5flash11enable_sm90INS1_16FlashAttnFwdSm90INS1_25CollectiveMainloopFwdSm90ILi2EN4cute5tupleIJNS5_1CILi1EEES8_S8_EEENS6_IJNS7_ILi64EEESA_SA_EEELi512ENS_6half_tEfNS_4arch4Sm90ELb1ELb0ELb1ELb1ELb1ELb0ELb1ELb0ELb0ELb1ELb1ELb0EEENS1_21CollectiveEpilogueFwdINS6_IJSA_NS7_ILi512EEESA_EEES9_SC_SE_Li256ELb1ELb1ELb1ELb0EEENS1_36VarlenDynamicPersistentTileSchedulerILi64ELi64ELi256ELi128ELb1ELb1ELb1ELb1ELb1ELb1EEEEEEEEEvNT_6ParamsE,"",@"SHT_CUDA_INFO"
	.sectionflags	@""
	.align	4


	//----- nvinfo : EIATTR_CUDA_API_VERSION
	.align		4
        /*0000*/ 	.byte	0x04, 0x37
        /*0002*/ 	.short	(.L_312 - .L_311)
.L_311:
        /*0004*/ 	.word	0x00000082


	//----- nvinfo : EIATTR_KPARAM_INFO
	.align		4
.L_312:
        /*0008*/ 	.byte	0x04, 0x17
        /*000a*/ 	.short	(.L_314 - .L_313)
.L_313:
        /*000c*/ 	.word	0x00000000
        /*0010*/ 	.short	0x0000
        /*0012*/ 	.short	0x0000
        /*0014*/ 	.byte	0x00, 0xf0, 0x01, 0x2e


	//----- nvinfo : EIATTR_SPARSE_MMA_MASK
	.align		4
.L_314:
        /*0018*/ 	.byte	0x03, 0x50
        /*001a*/ 	.short	0x0000


	//----- nvinfo : EIATTR_MAXREG_COUNT
	.align		4
        /*001c*/ 	.byte	0x03, 0x1b
        /*001e*/ 	.short	0x00a8


	//----- nvinfo : EIATTR_MERCURY_ISA_VERSION
	.align		4
        /*0020*/ 	.byte	0x03, 0x5f
        /*0022*/ 	.short	0x0101


	//----- nvinfo : EIATTR_VRC_CTA_INIT_COUNT
	.align		4
        /*0024*/ 	.byte	0x02, 0x4a
	.zero		1
	.zero		1


	//----- nvinfo : EIATTR_EXIT_INSTR_OFFSETS
	.align		4
        /*0028*/ 	.byte	0x04, 0x1c
        /*002a*/ 	.short	(.L_316 - .L_315)


	//   ....[0]....
.L_315:
        /*002c*/ 	.word	0x00000010


	//----- nvinfo : EIATTR_MAX_THREADS
	.align		4
.L_316:
        /*0030*/ 	.byte	0x04, 0x05
        /*0032*/ 	.short	(.L_318 - .L_317)
.L_317:
        /*0034*/ 	.word	0x00000180
        /*0038*/ 	.word	0x00000001
        /*003c*/ 	.word	0x00000001


	//----- nvinfo : EIATTR_CBANK_PARAM_SIZE
	.align		4
.L_318:
        /*0040*/ 	.byte	0x03, 0x19
        /*0042*/ 	.short	0x0b80


	//----- nvinfo : EIATTR_PARAM_CBANK
	.align		4
        /*0044*/ 	.byte	0x04, 0x0a
        /*0046*/ 	.short	(.L_320 - .L_319)
	.align		4
.L_319:
        /*0048*/ 	.word	index@(.nv.constant0._ZN7cutlass13device_kernelIN5flash11enable_sm90INS1_16FlashAttnFwdSm90INS1_25CollectiveMainloopFwdSm90ILi2EN4cute5tupleIJNS5_1CILi1EEES8_S8_EEENS6_IJNS7_ILi64EEESA_SA_EEELi512ENS_6half_tEfNS_4arch4Sm90ELb1ELb0ELb1ELb1ELb1ELb0ELb1ELb0ELb0ELb1ELb1ELb0EEENS1_21CollectiveEpilogueFwdINS6_IJSA_NS7_ILi512EEESA_EEES9_SC_SE_Li256ELb1ELb1ELb1ELb0EEENS1_36VarlenDynamicPersistentTileSchedulerILi64ELi64ELi256ELi128ELb1ELb1ELb1ELb1ELb1ELb1EEEEEEEEEvNT_6ParamsE)
        /*004c*/ 	.short	0x0380
        /*004e*/ 	.short	0x0b80


	//----- nvinfo : EIATTR_SW_WAR
	.align		4
.L_320:
        /*0050*/ 	.byte	0x04, 0x36
        /*0052*/ 	.short	(.L_322 - .L_321)
.L_321:
        /*0054*/ 	.word	0x00000008
.L_322:


//--------------------- .nv.info._ZN7cutlass13device_kernelIN5flash11enable_sm90INS1_16FlashAttnFwdSm90INS1_25CollectiveMainloopFwdSm90ILi2EN4cute5tupleIJNS5_1CILi1EEES8_S8_EEENS6_IJNS7_ILi64EEESA_SA_EEELi512ENS_6half_tEfNS_4arch4Sm90ELb1ELb0ELb1ELb1ELb1ELb1ELb1ELb0ELb0ELb1ELb1ELb0EEENS1_21CollectiveEpilogueFwdINS6_IJSA_NS7_ILi512EEESA_EEES9_SC_SE_Li256ELb1ELb1ELb1ELb0EEENS1_36VarlenDynamicPersistentTileSchedulerILi64ELi64ELi256ELi128ELb1ELb1ELb1ELb1ELb1ELb1EEEEEEEEEvNT_6ParamsE --------------------------
	.section	.nv.info._ZN7cutlass13device_kernelIN5flash11enable_sm90INS1_16FlashAttnFwdSm90INS1_25CollectiveMainloopFwdSm90ILi2EN4cute5tupleIJNS5_1CILi1EEES8_S8_EEENS6_IJNS7_ILi64EEESA_SA_EEELi512ENS_6half_tEfNS_4arch4Sm90ELb1ELb0ELb1ELb1ELb1ELb1ELb1ELb0ELb0ELb1ELb1ELb0EEENS1_21CollectiveEpilogueFwdINS6_IJSA_NS7_ILi512EEESA_EEES9_SC_SE_Li256ELb1ELb1ELb1ELb0EEENS1_36VarlenDynamicPersistentTileSchedulerILi64ELi64ELi256ELi128ELb1ELb1ELb1ELb1ELb1ELb1EEEEEEEEEvNT_6ParamsE,"",@"SHT_CUDA_INFO"
	.sectionflags	@""
	.align	4


	//----- nvinfo : EIATTR_CUDA_API_VERSION
	.align		4
        /*0000*/ 	.byte	0x04, 0x37
        /*0002*/ 	.short	(.L_324 - .L_323)
.L_323:
        /*0004*/ 	.word	0x00000082


	//----- nvinfo : EIATTR_KPARAM_INFO
	.align		4
.L_324:
        /*0008*/ 	.byte	0x04, 0x17
        /*000a*/ 	.short	(.L_326 - .L_325)
.L_325:
        /*000c*/ 	.word	0x00000000
        /*0010*/ 	.short	0x0000
        /*0012*/ 	.short	0x0000
        /*0014*/ 	.byte	0x00, 0xf0, 0x01, 0x2e


	//----- nvinfo : EIATTR_SPARSE_MMA_MASK
	.align		4
.L_326:
        /*0018*/ 	.byte	0x03, 0x50
        /*001a*/ 	.short	0x0000


	//----- nvinfo : EIATTR_MAXREG_COUNT
	.align		4
        /*001c*/ 	.byte	0x03, 0x1b
        /*001e*/ 	.short	0x00a8


	//----- nvinfo : EIATTR_MERCURY_ISA_VERSION
	.align		4
        /*0020*/ 	.byte	0x03, 0x5f
        /*0022*/ 	.short	0x0101


	//----- nvinfo : EIATTR_VRC_CTA_INIT_COUNT
	.align		4
        /*0024*/ 	.byte	0x02, 0x4a
	.zero		1
	.zero		1


	//----- nvinfo : EIATTR_EXIT_INSTR_OFFSETS
	.align		4
        /*0028*/ 	.byte	0x04, 0x1c
        /*002a*/ 	.short	(.L_328 - .L_327)


	//   ....[0]....
.L_327:
        /*002c*/ 	.word	0x00000010


	//----- nvinfo : EIATTR_MAX_THREADS
	.align		4
.L_328:
        /*0030*/ 	.byte	0x04, 0x05
        /*0032*/ 	.short	(.L_330 - .L_329)
.L_329:
        /*0034*/ 	.word	0x00000180
        /*0038*/ 	.word	0x00000001
        /*003c*/ 	.word	0x00000001


	//----- nvinfo : EIATTR_CBANK_PARAM_SIZE
	.align		4
.L_330:
        /*0040*/ 	.byte	0x03, 0x19
        /*0042*/ 	.short	0x0b80


	//----- nvinfo : EIATTR_PARAM_CBANK
	.align		4
        /*0044*/ 	.byte	0x04, 0x0a
        /*0046*/ 	.short	(.L_332 - .L_331)
	.align		4
.L_331:
        /*0048*/ 	.word	index@(.nv.constant0._ZN7cutlass13device_kernelIN5flash11enable_sm90INS1_16FlashAttnFwdSm90INS1_25CollectiveMainloopFwdSm90ILi2EN4cute5tupleIJNS5_1CILi1EEES8_S8_EEENS6_IJNS7_ILi64EEESA_SA_EEELi512ENS_6half_tEfNS_4arch4Sm90ELb1ELb0ELb1ELb1ELb1ELb1ELb1ELb0ELb0ELb1ELb1ELb0EEENS1_21CollectiveEpilogueFwdINS6_IJSA_NS7_ILi512EEESA_EEES9_SC_SE_Li256ELb1ELb1ELb1ELb0EEENS1_36VarlenDynamicPersistentTileSchedulerILi64ELi64ELi256ELi128ELb1ELb1ELb1ELb1ELb1ELb1EEEEEEEEEvNT_6ParamsE)
        /*004c*/ 	.short	0x0380
        /*004e*/ 	.short	0x0b80


	//----- nvinfo : EIATTR_SW_WAR
	.align		4
.L_332:
        /*0050*/ 	.byte	0x04, 0x36
        /*0052*/ 	.short	(.L_334 - .L_333)
.L_333:
        /*0054*/ 	.word	0x00000008
.L_334:


//--------------------- .nv.callgraph             --------------------------
	.section	.nv.callgraph,"",@"SHT_CUDA_CALLGRAPH"
	.align	4
	.sectionentsize	8
	.align		4
        /*0000*/ 	.word	0x00000000
	.align		4
        /*0004*/ 	.word	0xffffffff
	.align		4
        /*0008*/ 	.word	0x00000000
	.align		4
        /*000c*/ 	.word	0xfffffffe
	.align		4
        /*0010*/ 	.word	0x00000000
	.align		4
        /*0014*/ 	.word	0xfffffffd
	.align		4
        /*0018*/ 	.word	0x00000000
	.align		4
        /*001c*/ 	.word	0xfffffffc


//--------------------- .nv.constant4             --------------------------
	.section	.nv.constant4,"a",@progbits
	.align	8
	.align		8
.nv.constant4:
        /*0000*/ 	.dword	_ZN89_INTERNAL_283f6ab4_53_flash_fwd_hdim64_512_fp16_paged_split_softcap_sm90_cu_49158569_35484cuda3std3__45__cpo5beginE
	.align		8
        /*0008*/ 	.dword	_ZN89_INTERNAL_283f6ab4_53_flash_fwd_hdim64_512_fp16_paged_split_softcap_sm90_cu_49158569_35484cuda3std3__45__cpo3endE
	.align		8
        /*0010*/ 	.dword	_ZN89_INTERNAL_283f6ab4_53_flash_fwd_hdim64_512_fp16_paged_split_softcap_sm90_cu_49158569_35484cuda3std3__45__cpo6cbeginE
	.align		8
        /*0018*/ 	.dword	_ZN89_INTERNAL_283f6ab4_53_flash_fwd_hdim64_512_fp16_paged_split_softcap_sm90_cu_49158569_35484cuda3std3__45__cpo4cendE
	.align		8
        /*0020*/ 	.dword	_ZN89_INTERNAL_283f6ab4_53_flash_fwd_hdim64_512_fp16_paged_split_softcap_sm90_cu_49158569_35484cuda3std3__491_GLOBAL__N__283f6ab4_53_flash_fwd_hdim64_512_fp16_paged_split_softcap_sm90_cu_49158569_35486ignoreE
	.align		8
        /*0028*/ 	.dword	_ZN89_INTERNAL_283f6ab4_53_flash_fwd_hdim64_512_fp16_paged_split_softcap_sm90_cu_49158569_35484cuda3std3__419piecewise_constructE
	.align		8
        /*0030*/ 	.dword	_ZN89_INTERNAL_283f6ab4_53_flash_fwd_hdim64_512_fp16_paged_split_softcap_sm90_cu_49158569_35484cuda3std3__48in_placeE
	.align		8
        /*0038*/ 	.dword	_ZN89_INTERNAL_283f6ab4_53_flash_fwd_hdim64_512_fp16_paged_split_softcap_sm90_cu_49158569_35484cuda3std6ranges3__45__cpo4swapE
	.align		8
        /*0040*/ 	.dword	_ZN89_INTERNAL_283f6ab4_53_flash_fwd_hdim64_512_fp16_paged_split_softcap_sm90_cu_49158569_35484cuda3std6ranges3__45__cpo9iter_moveE
	.align		8
        /*0048*/ 	.dword	_ZN89_INTERNAL_283f6ab4_53_flash_fwd_hdim64_512_fp16_paged_split_softcap_sm90_cu_49158569_35484cute7productE
	.align		8
        /*0050*/ 	.dword	_ZN89_INTERNAL_283f6ab4_53_flash_fwd_hdim64_512_fp16_paged_split_softcap_sm90_cu_49158569_35484cute1_E


//--------------------- .text._ZN7cutlass13device_kernelIN5flash11enable_sm90INS1_16FlashAttnFwdSm90INS1_25CollectiveMainloopFwdSm90ILi2EN4cute5tupleIJNS5_1CILi1EEES8_S8_EEENS6_IJNS7_ILi64EEESA_SA_EEELi512ENS_6half_tEfNS_4arch4Sm90ELb0ELb0ELb1ELb0ELb1ELb0ELb0ELb0ELb0ELb1ELb1ELb0EEENS1_21CollectiveEpilogueFwdINS6_IJSA_NS7_ILi512EEESA_EEES9_SC_SE_Li256ELb0ELb1ELb1ELb0EEENS1_19SingleTileSchedulerILb0ELb1ELb1ELi64EEEEEEEEEvNT_6ParamsE --------------------------
	.section	.text._ZN7cutlass13device_kernelIN5flash11enable_sm90INS1_16FlashAttnFwdSm90INS1_25CollectiveMainloopFwdSm90ILi2EN4cute5tupleIJNS5_1CILi1EEES8_S8_EEENS6_IJNS7_ILi64EEESA_SA_EEELi512ENS_6half_tEfNS_4arch4Sm90ELb0ELb0ELb1ELb0ELb1ELb0ELb0ELb0ELb0ELb1ELb1ELb0EEENS1_21CollectiveEpilogueFwdINS6_IJSA_NS7_ILi512EEESA_EEES9_SC_SE_Li256ELb0ELb1ELb1ELb0EEENS1_19SingleTileSchedulerILb0ELb1ELb1ELi64EEEEEEEEEvNT_6ParamsE,"ax",@progbits
	.align	128
.text._ZN7cutlass13device_kernelIN5flash11enable_sm90INS1_16FlashAttnFwdSm90INS1_25CollectiveMainloopFwdSm90ILi2EN4cute5tupleIJNS5_1CILi1EEES8_S8_EEENS6_IJNS7_ILi64EEESA_SA_EEELi512ENS_6half_tEfNS_4arch4Sm90ELb0ELb0ELb1ELb0ELb1ELb0ELb0ELb0ELb0ELb1ELb1ELb0EEENS1_21CollectiveEpilogueFwdINS6_IJSA_NS7_ILi512EEESA_EEES9_SC_SE_Li256ELb0ELb1ELb1ELb0EEENS1_19SingleTileSchedulerILb0ELb1ELb1ELi64EEEEEEEEEvNT_6ParamsE:
        .type           _ZN7cutlass13device_kernelIN5flash11enable_sm90INS1_16FlashAttnFwdSm90INS1_25CollectiveMainloopFwdSm90ILi2EN4cute5tupleIJNS5_1CILi1EEES8_S8_EEENS6_IJNS7_ILi64EEESA_SA_EEELi512ENS_6half_tEfNS_4arch4Sm90ELb0ELb0ELb1ELb0ELb1ELb0ELb0ELb0ELb0ELb1ELb1ELb0EEENS1_21CollectiveEpilogueFwdINS6_IJSA_NS7_ILi512EEESA_EEES9_SC_SE_Li256ELb0ELb1ELb1ELb0EEENS1_19SingleTileSchedulerILb0ELb1ELb1ELi64EEEEEEEEEvNT_6ParamsE,@function
        .size           _ZN7cutlass13device_kernelIN5flash11enable_sm90INS1_16FlashAttnFwdSm90INS1_25CollectiveMainloopFwdSm90ILi2EN4cute5tupleIJNS5_1CILi1EEES8_S8_EEENS6_IJNS7_ILi64EEESA_SA_EEELi512ENS_6half_tEfNS_4arch4Sm90ELb0ELb0ELb1ELb0ELb1ELb0ELb0ELb0ELb0ELb1ELb1ELb0EEENS1_21CollectiveEpilogueFwdINS6_IJSA_NS7_ILi512EEESA_EEES9_SC_SE_Li256ELb0ELb1ELb1ELb0EEENS1_19SingleTileSchedulerILb0ELb1ELb1ELi64EEEEEEEEEvNT_6ParamsE,(.L_x_18 - _ZN7cutlass13device_kernelIN5flash11enable_sm90INS1_16FlashAttnFwdSm90INS1_25CollectiveMainloopFwdSm90ILi2EN4cute5tupleIJNS5_1CILi1EEES8_S8_EEENS6_IJNS7_ILi64EEESA_SA_EEELi512ENS_6half_tEfNS_4arch4Sm90ELb0ELb0ELb1ELb0ELb1ELb0ELb0ELb0ELb0ELb1ELb1ELb0EEENS1_21CollectiveEpilogueFwdINS6_IJSA_NS7_ILi512EEESA_EEES9_SC_SE_Li256ELb0ELb1ELb1ELb0EEENS1_19SingleTileSchedulerILb0ELb1ELb1ELi64EEEEEEEEEvNT_6ParamsE)
        .other          _ZN7cutlass13device_kernelIN5flash11enable_sm90INS1_16FlashAttnFwdSm90INS1_25CollectiveMainloopFwdSm90ILi2EN4cute5tupleIJNS5_1CILi1EEES8_S8_EEENS6_IJNS7_ILi64EEESA_SA_EEELi512ENS_6half_tEfNS_4arch4Sm90ELb0ELb0ELb1ELb0ELb1ELb0ELb0ELb0ELb0ELb1ELb1ELb0EEENS1_21CollectiveEpilogueFwdINS6_IJSA_NS7_ILi512EEESA_EEES9_SC_SE_Li256ELb0ELb1ELb1ELb0EEENS1_19SingleTileSchedulerILb0ELb1ELb1ELi64EEEEEEEEEvNT_6ParamsE,@"STO_CUDA_ENTRY STV_DEFAULT"
_ZN7cutlass13device_kernelIN5flash11enable_sm90INS1_16FlashAttnFwdSm90INS1_25CollectiveMainloopFwdSm90ILi2EN4cute5tupleIJNS5_1CILi1EEES8_S8_EEENS6_IJNS7_ILi64EEESA_SA_EEELi512ENS_6half_tEfNS_4arch4Sm90ELb0ELb0ELb1ELb0ELb1ELb0ELb0ELb0ELb0ELb1ELb1ELb0EEENS1_21CollectiveEpilogueFwdINS6_IJSA_NS7_ILi512EEESA_EEES9_SC_SE_Li256ELb0ELb1ELb1ELb0EEENS1_19SingleTileSchedulerILb0ELb1ELb1ELi64EEEEEEEEEvNT_6ParamsE:
[----:B------:R-:W-:Y:S01]  /*0000*/  LDC R1, c[0x0][0x37c] ;  /* 0x0000df00ff017b82 */ /* 0x000fe20000000800 */
[----:B------:R-:W-:Y:S05]  /*0010*/  EXIT ;  /* 0x000000000000794d */ /* 0x000fea0003800000 */
.L_x_0:
[----:B------:R-:W-:-:S00]  /*0020*/  BRA `(.L_x_0) ;  /* 0xfffffffc00fc7947 */ /* 0x000fc0000383ffff */
[----:B------:R-:W-:-:S00]  /*0030*/  NOP ;  /* 0x0000000000007918 */ /* 0x000fc00000000000 */
        /* <DEDUP_REMOVED lines=12> */
.L_x_18:


//--------------------- .text._ZN7cutlass13device_kernelIN5flash11enable_sm90INS1_16FlashAttnFwdSm90INS1_25CollectiveMainloopFwdSm90ILi2EN4cute5tupleIJNS5_1CILi1EEES8_S8_EEENS6_IJNS7_ILi64EEESA_SA_EEELi512ENS_6half_tEfNS_4arch4Sm90ELb0ELb0ELb1ELb0ELb1ELb0ELb1ELb0ELb0ELb1ELb1ELb0EEENS1_21CollectiveEpilogueFwdINS6_IJSA_NS7_ILi512EEESA_EEES9_SC_SE_Li256ELb0ELb1ELb1ELb0EEENS1_19SingleTileSchedulerILb0ELb1ELb1ELi64EEEEEEEEEvNT_6ParamsE --------------------------
	.section	.text._ZN7cutlass13device_kernelIN5flash11enable_sm90INS1_16FlashAttnFwdSm90INS1_25CollectiveMainloopFwdSm90ILi2EN4cute5tupleIJNS5_1CILi1EEES8_S8_EEENS6_IJNS7_ILi64EEESA_SA_EEELi512ENS_6half_tEfNS_4arch4Sm90ELb0ELb0ELb1ELb0ELb1ELb0ELb1ELb0ELb0ELb1ELb1ELb0EEENS1_21CollectiveEpilogueFwdINS6_IJSA_NS7_ILi512EEESA_EEES9_SC_SE_Li256ELb0ELb1ELb1ELb0EEENS1_19SingleTileSchedulerILb0ELb1ELb1ELi64EEEEEEEEEvNT_6ParamsE,"ax",@progbits
	.align	128
.text._ZN7cutlass13device_kernelIN5flash11enable_sm90INS1_16FlashAttnFwdSm90INS1_25CollectiveMainloopFwdSm90ILi2EN4cute5tupleIJNS5_1CILi1EEES8_S8_EEENS6_IJNS7_ILi64EEESA_SA_EEELi512ENS_6half_tEfNS_4arch4Sm90ELb0ELb0ELb1ELb0ELb1ELb0ELb1ELb0ELb0ELb1ELb1ELb0EEENS1_21CollectiveEpilogueFwdINS6_IJSA_NS7_ILi512EEESA_EEES9_SC_SE_Li256ELb0ELb1ELb1ELb0EEENS1_19SingleTileSchedulerILb0ELb1ELb1ELi64EEEEEEEEEvNT_6ParamsE:
        .type           _ZN7cutlass13device_kernelIN5flash11enable_sm90INS1_16FlashAttnFwdSm90INS1_25CollectiveMainloopFwdSm90ILi2EN4cute5tupleIJNS5_1CILi1EEES8_S8_EEENS6_IJNS7_ILi64EEESA_SA_EEELi512ENS_6half_tEfNS_4arch4Sm90ELb0ELb0ELb1ELb0ELb1ELb0ELb1ELb0ELb0ELb1ELb1ELb0EEENS1_21CollectiveEpilogueFwdINS6_IJSA_NS7_ILi512EEESA_EEES9_SC_SE_Li256ELb0ELb1ELb1ELb0EEENS1_19SingleTileSchedulerILb0ELb1ELb1ELi64EEEEEEEEEvNT_6ParamsE,@function
        .size           _ZN7cutlass13device_kernelIN5flash11enable_sm90INS1_16FlashAttnFwdSm90INS1_25CollectiveMainloopFwdSm90ILi2EN4cute5tupleIJNS5_1CILi1EEES8_S8_EEENS6_IJNS7_ILi64EEESA_SA_EEELi512ENS_6half_tEfNS_4arch4Sm90ELb0ELb0ELb1ELb0ELb1ELb0ELb1ELb0ELb0ELb1ELb1ELb0EEENS1_21CollectiveEpilogueFwdINS6_IJSA_NS7_ILi512EEESA_EEES9_SC_SE_Li256ELb0ELb1ELb1ELb0EEENS1_19SingleTileSchedulerILb0ELb1ELb1ELi64EEEEEEEEEvNT_6ParamsE,(.L_x_19 - _ZN7cutlass13device_kernelIN5flash11enable_sm90INS1_16FlashAttnFwdSm90INS1_25CollectiveMainloopFwdSm90ILi2EN4cute5tupleIJNS5_1CILi1EEES8_S8_EEENS6_IJNS7_ILi64EEESA_SA_EEELi512ENS_6half_tEfNS_4arch4Sm90ELb0ELb0ELb1ELb0ELb1ELb0ELb1ELb0ELb0ELb1ELb1ELb0EEENS1_21CollectiveEpilogueFwdINS6_IJSA_NS7_ILi512EEESA_EEES9_SC_SE_Li256ELb0ELb1ELb1ELb0EEENS1_19SingleTileSchedulerILb0ELb1ELb1ELi64EEEEEEEEEvNT_6ParamsE)
        .other          _ZN7cutlass13device_kernelIN5flash11enable_sm90INS1_16FlashAttnFwdSm90INS1_25CollectiveMainloopFwdSm90ILi2EN4cute5tupleIJNS5_1CILi1EEES8_S8_EEENS6_IJNS7_ILi64EEESA_SA_EEELi512ENS_6half_tEfNS_4arch4Sm90ELb0ELb0ELb1ELb0ELb1ELb0ELb1ELb0ELb0ELb1ELb1ELb0EEENS1_21CollectiveEpilogueFwdINS6_IJSA_NS7_ILi512EEESA_EEES9_SC_SE_Li256ELb0ELb1ELb1ELb0EEENS1_19SingleTileSchedulerILb0ELb1ELb1ELi64EEEEEEEEEvNT_6ParamsE,@"STO_CUDA_ENTRY STV_DEFAULT"
_ZN7cutlass13device_kernelIN5flash11enable_sm90INS1_16FlashAttnFwdSm90INS1_25CollectiveMainloopFwdSm90ILi2EN4cute5tupleIJNS5_1CILi1EEES8_S8_EEENS6_IJNS7_ILi64EEESA_SA_EEELi512ENS_6half_tEfNS_4arch4Sm90ELb0ELb0ELb1ELb0ELb1ELb0ELb1ELb0ELb0ELb1ELb1ELb0EEENS1_21CollectiveEpilogueFwdINS6_IJSA_NS7_ILi512EEESA_EEES9_SC_SE_Li256ELb0ELb1ELb1ELb0EEENS1_19SingleTileSchedulerILb0ELb1ELb1ELi64EEEEEEEEEvNT_6ParamsE:
[----:B------:R-:W-:Y:S01]  /*0000*/  LDC R1, c[0x0][0x37c] ;  /* 0x0000df00ff017b82 */ /* 0x000fe20000000800 */
[----:B------:R-:W-:Y:S05]  /*0010*/  EXIT ;  /* 0x000000000000794d */ /* 0x000fea0003800000 */
.L_x_1:
        /* <DEDUP_REMOVED lines=14> */
.L_x_19:


//--------------------- .text._ZN7cutlass13device_kernelIN5flash11enable_sm90INS1_16FlashAttnFwdSm90INS1_25CollectiveMainloopFwdSm90ILi2EN4cute5tupleIJNS5_1CILi1EEES8_S8_EEENS6_IJNS7_ILi64EEESA_SA_EEELi512ENS_6half_tEfNS_4arch4Sm90ELb0ELb0ELb1ELb1ELb1ELb0ELb0ELb0ELb0ELb1ELb1ELb0EEENS1_21CollectiveEpilogueFwdINS6_IJSA_NS7_ILi512EEESA_EEES9_SC_SE_Li256ELb1ELb1ELb1ELb0EEENS1_36VarlenDynamicPersistentTileSchedulerILi64ELi64ELi256ELi128ELb1ELb1ELb1ELb0ELb1ELb1EEEEEEEEEvNT_6ParamsE --------------------------
	.section	.text._ZN7cutlass13device_kernelIN5flash11enable_sm90INS1_16FlashAttnFwdSm90INS1_25CollectiveMainloopFwdSm90ILi2EN4cute5tupleIJNS5_1CILi1EEES8_S8_EEENS6_IJNS7_ILi64EEESA_SA_EEELi512ENS_6half_tEfNS_4arch4Sm90ELb0ELb0ELb1ELb1ELb1ELb0ELb0ELb0ELb0ELb1ELb1ELb0EEENS1_21CollectiveEpilogueFwdINS6_IJSA_NS7_ILi512EEESA_EEES9_SC_SE_Li256ELb1ELb1ELb1ELb0EEENS1_36VarlenDynamicPersistentTileSchedulerILi64ELi64ELi256ELi128ELb1ELb1ELb1ELb0ELb1ELb1EEEEEEEEEvNT_6ParamsE,"ax",@progbits
	.align	128
.text._ZN7cutlass13device_kernelIN5flash11enable_sm90INS1_16FlashAttnFwdSm90INS1_25CollectiveMainloopFwdSm90ILi2EN4cute5tupleIJNS5_1CILi1EEES8_S8_EEENS6_IJNS7_ILi64EEESA_SA_EEELi512ENS_6half_tEfNS_4arch4Sm90ELb0ELb0ELb1ELb1ELb1ELb0ELb0ELb0ELb0ELb1ELb1ELb0EEENS1_21CollectiveEpilogueFwdINS6_IJSA_NS7_ILi512EEESA_EEES9_SC_SE_Li256ELb1ELb1ELb1ELb0EEENS1_36VarlenDynamicPersistentTileSchedulerILi64ELi64ELi256ELi128ELb1ELb1ELb1ELb0ELb1ELb1EEEEEEEEEvNT_6ParamsE:
        .type           _ZN7cutlass13device_kernelIN5flash11enable_sm90INS1_16FlashAttnFwdSm90INS1_25CollectiveMainloopFwdSm90ILi2EN4cute5tupleIJNS5_1CILi1EEES8_S8_EEENS6_IJNS7_ILi64EEESA_SA_EEELi512ENS_6half_tEfNS_4arch4Sm90ELb0ELb0ELb1ELb1ELb1ELb0ELb0ELb0ELb0ELb1ELb1ELb0EEENS1_21CollectiveEpilogueFwdINS6_IJSA_NS7_ILi512EEESA_EEES9_SC_SE_Li256ELb1ELb1ELb1ELb0EEENS1_36VarlenDynamicPersistentTileSchedulerILi64ELi64ELi256ELi128ELb1ELb1ELb1ELb0ELb1ELb1EEEEEEEEEvNT_6ParamsE,@function
        .size           _ZN7cutlass13device_kernelIN5flash11enable_sm90INS1_16FlashAttnFwdSm90INS1_25CollectiveMainloopFwdSm90ILi2EN4cute5tupleIJNS5_1CILi1EEES8_S8_EEENS6_IJNS7_ILi64EEESA_SA_EEELi512ENS_6half_tEfNS_4arch4Sm90ELb0ELb0ELb1ELb1ELb1ELb0ELb0ELb0ELb0ELb1ELb1ELb0EEENS1_21CollectiveEpilogueFwdINS6_IJSA_NS7_ILi512EEESA_EEES9_SC_SE_Li256ELb1ELb1ELb1ELb0EEENS1_36VarlenDynamicPersistentTileSchedulerILi64ELi64ELi256ELi128ELb1ELb1ELb1ELb0ELb1ELb1EEEEEEEEEvNT_6ParamsE,(.L_x_20 - _ZN7cutlass13device_kernelIN5flash11enable_sm90INS1_16FlashAttnFwdSm90INS1_25CollectiveMainloopFwdSm90ILi2EN4cute5tupleIJNS5_1CILi1EEES8_S8_EEENS6_IJNS7_ILi64EEESA_SA_EEELi512ENS_6half_tEfNS_4arch4Sm90ELb0ELb0ELb1ELb1ELb1ELb0ELb0ELb0ELb0ELb1ELb1ELb0EEENS1_21CollectiveEpilogueFwdINS6_IJSA_NS7_ILi512EEESA_EEES9_SC_SE_Li256ELb1ELb1ELb1ELb0EEENS1_36VarlenDynamicPersistentTileSchedulerILi64ELi64ELi256ELi128ELb1ELb1ELb1ELb0ELb1ELb1EEEEEEEEEvNT_6ParamsE)
        .other          _ZN7cutlass13device_kernelIN5flash11enable_sm90INS1_16FlashAttnFwdSm90INS1_25CollectiveMainloopFwdSm90ILi2EN4cute5tupleIJNS5_1CILi1EEES8_S8_EEENS6_IJNS7_ILi64EEESA_SA_EEELi512ENS_6half_tEfNS_4arch4Sm90ELb0ELb0ELb1ELb1ELb1ELb0ELb0ELb0ELb0ELb1ELb1ELb0EEENS1_21CollectiveEpilogueFwdINS6_IJSA_NS7_ILi512EEESA_EEES9_SC_SE_Li256ELb1ELb1ELb1ELb0EEENS1_36VarlenDynamicPersistentTileSchedulerILi64ELi64ELi256ELi128ELb1ELb1ELb1ELb0ELb1ELb1EEEEEEEEEvNT_6ParamsE,@"STO_CUDA_ENTRY STV_DEFAULT"
_ZN7cutlass13device_kernelIN5flash11enable_sm90INS1_16FlashAttnFwdSm90INS1_25CollectiveMainloopFwdSm90ILi2EN4cute5tupleIJNS5_1CILi1EEES8_S8_EEENS6_IJNS7_ILi64EEESA_SA_EEELi512ENS_6half_tEfNS_4arch4Sm90ELb0ELb0ELb1ELb1ELb1ELb0ELb0ELb0ELb0ELb1ELb1ELb0EEENS1_21CollectiveEpilogueFwdINS6_IJSA_NS7_ILi512EEESA_EEES9_SC_SE_Li256ELb1ELb1ELb1ELb0EEENS1_36VarlenDynamicPersistentTileSchedulerILi64ELi64ELi256ELi128ELb1ELb1ELb1ELb0ELb1ELb1EEEEEEEEEvNT_6ParamsE:
[----:B------:R-:W-:Y:S01]  /*0000*/  LDC R1, c[0x0][0x37c] ;  /* 0x0000df00ff017b82 */ /* 0x000fe20000000800 */
[----:B------:R-:W-:Y:S05]  /*0010*/  EXIT ;  /* 0x000000000000794d */ /* 0x000fea0003800000 */
.L_x_2:
        /* <DEDUP_REMOVED lines=14> */
.L_x_20:


//--------------------- .text._ZN7cutlass13device_kernelIN5flash11enable_sm90INS1_16FlashAttnFwdSm90INS1_25CollectiveMainloopFwdSm90ILi2EN4cute5tupleIJNS5_1CILi1EEES8_S8_EEENS6_IJNS7_ILi64EEESA_SA_EEELi512ENS_6half_tEfNS_4arch4Sm90ELb0ELb0ELb1ELb1ELb1ELb1ELb0ELb0ELb0ELb1ELb1ELb0EEENS1_21CollectiveEpilogueFwdINS6_IJSA_NS7_ILi512EEESA_EEES9_SC_SE_Li256ELb1ELb1ELb1ELb0EEENS1_36VarlenDynamicPersistentTileSchedulerILi64ELi64ELi256ELi128ELb1ELb1ELb1ELb0ELb1ELb1EEEEEEEEEvNT_6ParamsE --------------------------
	.section	.text._ZN7cutlass13device_kernelIN5flash11enable_sm90INS1_16FlashAttnFwdSm90INS1_25CollectiveMainloopFwdSm90ILi2EN4cute5tupleIJNS5_1CILi1EEES8_S8_EEENS6_IJNS7_ILi64EEESA_SA_EEELi512ENS_6half_tEfNS_4arch4Sm90ELb0ELb0ELb1ELb1ELb1ELb1ELb0ELb0ELb0ELb1ELb1ELb0EEENS1_21CollectiveEpilogueFwdINS6_IJSA_NS7_ILi512EEESA_EEES9_SC_SE_Li256ELb1ELb1ELb1ELb0EEENS1_36VarlenDynamicPersistentTileSchedulerILi64ELi64ELi256ELi128ELb1ELb1ELb1ELb0ELb1ELb1EEEEEEEEEvNT_6ParamsE,"ax",@progbits
	.align	128
.text._ZN7cutlass13device_kernelIN5flash11enable_sm90INS1_16FlashAttnFwdSm90INS1_25CollectiveMainloopFwdSm90ILi2EN4cute5tupleIJNS5_1CILi1EEES8_S8_EEENS6_IJNS7_ILi64EEESA_SA_EEELi512ENS_6half_tEfNS_4arch4Sm90ELb0ELb0ELb1ELb1ELb1ELb1ELb0ELb0ELb0ELb1ELb1ELb0EEENS1_21CollectiveEpilogueFwdINS6_IJSA_NS7_ILi512EEESA_EEES9_SC_SE_Li256ELb1ELb1ELb1ELb0EEENS1_36VarlenDynamicPersistentTileSchedulerILi64ELi64ELi256ELi128ELb1ELb1ELb1ELb0ELb1ELb1EEEEEEEEEvNT_6ParamsE:
        .type           _ZN7cutlass13device_kernelIN5flash11enable_sm90INS1_16FlashAttnFwdSm90INS1_25CollectiveMainloopFwdSm90ILi2EN4cute5tupleIJNS5_1CILi1EEES8_S8_EEENS6_IJNS7_ILi64EEESA_SA_EEELi512ENS_6half_tEfNS_4arch4Sm90ELb0ELb0ELb1ELb1ELb1ELb1ELb0ELb0ELb0ELb1ELb1ELb0EEENS1_21CollectiveEpilogueFwdINS6_IJSA_NS7_ILi512EEESA_EEES9_SC_SE_Li256ELb1ELb1ELb1ELb0EEENS1_36VarlenDynamicPersistentTileSchedulerILi64ELi64ELi256ELi128ELb1ELb1ELb1ELb0ELb1ELb1EEEEEEEEEvNT_6ParamsE,@function
        .size           _ZN7cutlass13device_kernelIN5flash11enable_sm90INS1_16FlashAttnFwdSm90INS1_25CollectiveMainloopFwdSm90ILi2EN4cute5tupleIJNS5_1CILi1EEES8_S8_EEENS6_IJNS7_ILi64EEESA_SA_EEELi512ENS_6half_tEfNS_4arch4Sm90ELb0ELb0ELb1ELb1ELb1ELb1ELb0ELb0ELb0ELb1ELb1ELb0EEENS1_21CollectiveEpilogueFwdINS6_IJSA_NS7_ILi512EEESA_EEES9_SC_SE_Li256ELb1ELb1ELb1ELb0EEENS1_36VarlenDynamicPersistentTileSchedulerILi64ELi64ELi256ELi128ELb1ELb1ELb1ELb0ELb1ELb1EEEEEEEEEvNT_6ParamsE,(.L_x_21 - _ZN7cutlass13device_kernelIN5flash11enable_sm90INS1_16FlashAttnFwdSm90INS1_25CollectiveMainloopFwdSm90ILi2EN4cute5tupleIJNS5_1CILi1EEES8_S8_EEENS6_IJNS7_ILi64EEESA_SA_EEELi512ENS_6half_tEfNS_4arch4Sm90ELb0ELb0ELb1ELb1ELb1ELb1ELb0ELb0ELb0ELb1ELb1ELb0EEENS1_21CollectiveEpilogueFwdINS6_IJSA_NS7_ILi512EEESA_EEES9_SC_SE_Li256ELb1ELb1ELb1ELb0EEENS1_36VarlenDynamicPersistentTileSchedulerILi64ELi64ELi256ELi128ELb1ELb1ELb1ELb0ELb1ELb1EEEEEEEEEvNT_6ParamsE)
        .other          _ZN7cutlass13device_kernelIN5flash11enable_sm90INS1_16FlashAttnFwdSm90INS1_25CollectiveMainloopFwdSm90ILi2EN4cute5tupleIJNS5_1CILi1EEES8_S8_EEENS6_IJNS7_ILi64EEESA_SA_EEELi512ENS_6half_tEfNS_4arch4Sm90ELb0ELb0ELb1ELb1ELb1ELb1ELb0ELb0ELb0ELb1ELb1ELb0EEENS1_21CollectiveEpilogueFwdINS6_IJSA_NS7_ILi512EEESA_EEES9_SC_SE_Li256ELb1ELb1ELb1ELb0EEENS1_36VarlenDynamicPersistentTileSchedulerILi64ELi64ELi256ELi128ELb1ELb1ELb1ELb0ELb1ELb1EEEEEEEEEvNT_6ParamsE,@"STO_CUDA_ENTRY STV_DEFAULT"
_ZN7cutlass13device_kernelIN5flash11enable_sm90INS1_16FlashAttnFwdSm90INS1_25CollectiveMainloopFwdSm90ILi2EN4cute5tupleIJNS5_1CILi1EEES8_S8_EEENS6_IJNS7_ILi64EEESA_SA_EEELi512ENS_6half_tEfNS_4arch4Sm90ELb0ELb0ELb1ELb1ELb1ELb1ELb0ELb0ELb0ELb1ELb1ELb0EEENS1_21CollectiveEpilogueFwdINS6_IJSA_NS7_ILi512EEESA_EEES9_SC_SE_Li256ELb1ELb1ELb1ELb0EEENS1_36VarlenDynamicPersistentTileSchedulerILi64ELi64ELi256ELi128ELb1ELb1ELb1ELb0ELb1ELb1EEEEEEEEEvNT_6ParamsE:
[----:B------:R-:W-:Y:S01]  /*0000*/  LDC R1, c[0x0][0x37c] ;  /* 0x0000df00ff017b82 */ /* 0x000fe20000000800 */
[----:B------:R-:W-:Y:S05]  /*0010*/  EXIT ;  /* 0x000000000000794d */ /* 0x000fea0003800000 */
.L_x_3:
        /* <DEDUP_REMOVED lines=14> */
.L_x_21:


//--------------------- .text._ZN7cutlass13device_kernelIN5flash11enable_sm90INS1_16FlashAttnFwdSm90INS1_25CollectiveMainloopFwdSm90ILi2EN4cute5tupleIJNS5_1CILi1EEES8_S8_EEENS6_IJNS7_ILi64EEESA_SA_EEELi512ENS_6half_tEfNS_4arch4Sm90ELb0ELb0ELb1ELb1ELb1ELb0ELb1ELb0ELb0ELb1ELb1ELb0EEENS1_21CollectiveEpilogueFwdINS6_IJSA_NS7_ILi512EEESA_EEES9_SC_SE_Li256ELb1ELb1ELb1ELb0EEENS1_36VarlenDynamicPersistentTileSchedulerILi64ELi64ELi256ELi128ELb1ELb1ELb1ELb0ELb1ELb1EEEEEEEEEvNT_6ParamsE --------------------------
	.section	.text._ZN7cutlass13device_kernelIN5flash11enable_sm90INS1_16FlashAttnFwdSm90INS1_25CollectiveMainloopFwdSm90ILi2EN4cute5tupleIJNS5_1CILi1EEES8_S8_EEENS6_IJNS7_ILi64EEESA_SA_EEELi512ENS_6half_tEfNS_4arch4Sm90ELb0ELb0ELb1ELb1ELb1ELb0ELb1ELb0ELb0ELb1ELb1ELb0EEENS1_21CollectiveEpilogueFwdINS6_IJSA_NS7_ILi512EEESA_EEES9_SC_SE_Li256ELb1ELb1ELb1ELb0EEENS1_36VarlenDynamicPersistentTileSchedulerILi64ELi64ELi256ELi128ELb1ELb1ELb1ELb0ELb1ELb1EEEEEEEEEvNT_6ParamsE,"ax",@progbits
	.align	128
.text._ZN7cutlass13device_kernelIN5flash11enable_sm90INS1_16FlashAttnFwdSm90INS1_25CollectiveMainloopFwdSm90ILi2EN4cute5tupleIJNS5_1CILi1EEES8_S8_EEENS6_IJNS7_ILi64EEESA_SA_EEELi512ENS_6half_tEfNS_4arch4Sm90ELb0ELb0ELb1ELb1ELb1ELb0ELb1ELb0ELb0ELb1ELb1ELb0EEENS1_21CollectiveEpilogueFwdINS6_IJSA_NS7_ILi512EEESA_EEES9_SC_SE_Li256ELb1ELb1ELb1ELb0EEENS1_36VarlenDynamicPersistentTileSchedulerILi64ELi64ELi256ELi128ELb1ELb1ELb1ELb0ELb1ELb1EEEEEEEEEvNT_6ParamsE:
        .type           _ZN7cutlass13device_kernelIN5flash11enable_sm90INS1_16FlashAttnFwdSm90INS1_25CollectiveMainloopFwdSm90ILi2EN4cute5tupleIJNS5_1CILi1EEES8_S8_EEENS6_IJNS7_ILi64EEESA_SA_EEELi512ENS_6half_tEfNS_4arch4Sm90ELb0ELb0ELb1ELb1ELb1ELb0ELb1ELb0ELb0ELb1ELb1ELb0EEENS1_21CollectiveEpilogueFwdINS6_IJSA_NS7_ILi512EEESA_EEES9_SC_SE_Li256ELb1ELb1ELb1ELb0EEENS1_36VarlenDynamicPersistentTileSchedulerILi64ELi64ELi256ELi128ELb1ELb1ELb1ELb0ELb1ELb1EEEEEEEEEvNT_6ParamsE,@function
        .size           _ZN7cutlass13device_kernelIN5flash11enable_sm90INS1_16FlashAttnFwdSm90INS1_25CollectiveMainloopFwdSm90ILi2EN4cute5tupleIJNS5_1CILi1EEES8_S8_EEENS6_IJNS7_ILi64EEESA_SA_EEELi512ENS_6half_tEfNS_4arch4Sm90ELb0ELb0ELb1ELb1ELb1ELb0ELb1ELb0ELb0ELb1ELb1ELb0EEENS1_21CollectiveEpilogueFwdINS6_IJSA_NS7_ILi512EEESA_EEES9_SC_SE_Li256ELb1ELb1ELb1ELb0EEENS1_36VarlenDynamicPersistentTileSchedulerILi64ELi64ELi256ELi128ELb1ELb1ELb1ELb0ELb1ELb1EEEEEEEEEvNT_6ParamsE,(.L_x_22 - _ZN7cutlass13device_kernelIN5flash11enable_sm90INS1_16FlashAttnFwdSm90INS1_25CollectiveMainloopFwdSm90ILi2EN4cute5tupleIJNS5_1CILi1EEES8_S8_EEENS6_IJNS7_ILi64EEESA_SA_EEELi512ENS_6half_tEfNS_4arch4Sm90ELb0ELb0ELb1ELb1ELb1ELb0ELb1ELb0ELb0ELb1ELb1ELb0EEENS1_21CollectiveEpilogueFwdINS6_IJSA_NS7_ILi512EEESA_EEES9_SC_SE_Li256ELb1ELb1ELb1ELb0EEENS1_36VarlenDynamicPersistentTileSchedulerILi64ELi64ELi256ELi128ELb1ELb1ELb1ELb0ELb1ELb1EEEEEEEEEvNT_6ParamsE)
        .other          _ZN7cutlass13device_kernelIN5flash11enable_sm90INS1_16FlashAttnFwdSm90INS1_25CollectiveMainloopFwdSm90ILi2EN4cute5tupleIJNS5_1CILi1EEES8_S8_EEENS6_IJNS7_ILi64EEESA_SA_EEELi512ENS_6half_tEfNS_4arch4Sm90ELb0ELb0ELb1ELb1ELb1ELb0ELb1ELb0ELb0ELb1ELb1ELb0EEENS1_21CollectiveEpilogueFwdINS6_IJSA_NS7_ILi512EEESA_EEES9_SC_SE_Li256ELb1ELb1ELb1ELb0EEENS1_36VarlenDynamicPersistentTileSchedulerILi64ELi64ELi256ELi128ELb1ELb1ELb1ELb0ELb1ELb1EEEEEEEEEvNT_6ParamsE,@"STO_CUDA_ENTRY STV_DEFAULT"
_ZN7cutlass13device_kernelIN5flash11enable_sm90INS1_16FlashAttnFwdSm90INS1_25CollectiveMainloopFwdSm90ILi2EN4cute5tupleIJNS5_1CILi1EEES8_S8_EEENS6_IJNS7_ILi64EEESA_SA_EEELi512ENS_6half_tEfNS_4arch4Sm90ELb0ELb0ELb1ELb1ELb1ELb0ELb1ELb0ELb0ELb1ELb1ELb0EEENS1_21CollectiveEpilogueFwdINS6_IJSA_NS7_ILi512EEESA_EEES9_SC_SE_Li256ELb1ELb1ELb1ELb0EEENS1_36VarlenDynamicPersistentTileSchedulerILi64ELi64ELi256ELi128ELb1ELb1ELb1ELb0ELb1ELb1EEEEEEEEEvNT_6ParamsE:
[----:B------:R-:W-:Y:S01]  /*0000*/  LDC R1, c[0x0][0x37c] ;  /* 0x0000df00ff017b82 */ /* 0x000fe20000000800 */
[----:B------:R-:W-:Y:S05]  /*0010*/  EXIT ;  /* 0x000000000000794d */ /* 0x000fea0003800000 */
.L_x_4:
        /* <DEDUP_REMOVED lines=14> */
.L_x_22:


//--------------------- .text._ZN7cutlass13device_kernelIN5flash11enable_sm90INS1_16FlashAttnFwdSm90INS1_25CollectiveMainloopFwdSm90ILi2EN4cute5tupleIJNS5_1CILi1EEES8_S8_EEENS6_IJNS7_ILi64EEESA_SA_EEELi512ENS_6half_tEfNS_4arch4Sm90ELb0ELb0ELb1ELb1ELb1ELb1ELb1ELb0ELb0ELb1ELb1ELb0EEENS1_21CollectiveEpilogueFwdINS6_IJSA_NS7_ILi512EEESA_EEES9_SC_SE_Li256ELb1ELb1ELb1ELb0EEENS1_36VarlenDynamicPersistentTileSchedulerILi64ELi64ELi256ELi128ELb1ELb1ELb1ELb0ELb1ELb1EEEEEEEEEvNT_6ParamsE --------------------------
	.section	.text._ZN7cutlass13device_kernelIN5flash11enable_sm90INS1_16FlashAttnFwdSm90INS1_25CollectiveMainloopFwdSm90ILi2EN4cute5tupleIJNS5_1CILi1EEES8_S8_EEENS6_IJNS7_ILi64EEESA_SA_EEELi512ENS_6half_tEfNS_4arch4Sm90ELb0ELb0ELb1ELb1ELb1ELb1ELb1ELb0ELb0ELb1ELb1ELb0EEENS1_21CollectiveEpilogueFwdINS6_IJSA_NS7_ILi512EEESA_EEES9_SC_SE_Li256ELb1ELb1ELb1ELb0EEENS1_36VarlenDynamicPersistentTileSchedulerILi64ELi64ELi256ELi128ELb1ELb1ELb1ELb0ELb1ELb1EEEEEEEEEvNT_6ParamsE,"ax",@progbits
	.align	128
.text._ZN7cutlass13device_kernelIN5flash11enable_sm90INS1_16FlashAttnFwdSm90INS1_25CollectiveMainloopFwdSm90ILi2EN4cute5tupleIJNS5_1CILi1EEES8_S8_EEENS6_IJNS7_ILi64EEESA_SA_EEELi512ENS_6half_tEfNS_4arch4Sm90ELb0ELb0ELb1ELb1ELb1ELb1ELb1ELb0ELb0ELb1ELb1ELb0EEENS1_21CollectiveEpilogueFwdINS6_IJSA_NS7_ILi512EEESA_EEES9_SC_SE_Li256ELb1ELb1ELb1ELb0EEENS1_36VarlenDynamicPersistentTileSchedulerILi64ELi64ELi256ELi128ELb1ELb1ELb1ELb0ELb1ELb1EEEEEEEEEvNT_6ParamsE:
        .type           _ZN7cutlass13device_kernelIN5flash11enable_sm90INS1_16FlashAttnFwdSm90INS1_25CollectiveMainloopFwdSm90ILi2EN4cute5tupleIJNS5_1CILi1EEES8_S8_EEENS6_IJNS7_ILi64EEESA_SA_EEELi512ENS_6half_tEfNS_4arch4Sm90ELb0ELb0ELb1ELb1ELb1ELb1ELb1ELb0ELb0ELb1ELb1ELb0EEENS1_21CollectiveEpilogueFwdINS6_IJSA_NS7_ILi512EEESA_EEES9_SC_SE_Li256ELb1ELb1ELb1ELb0EEENS1_36VarlenDynamicPersistentTileSchedulerILi64ELi64ELi256ELi128ELb1ELb1ELb1ELb0ELb1ELb1EEEEEEEEEvNT_6ParamsE,@function
        .size           _ZN7cutlass13device_kernelIN5flash11enable_sm90INS1_16FlashAttnFwdSm90INS1_25CollectiveMainloopFwdSm90ILi2EN4cute5tupleIJNS5_1CILi1EEES8_S8_EEENS6_IJNS7_ILi64EEESA_SA_EEELi512ENS_6half_tEfNS_4arch4Sm90ELb0ELb0ELb1ELb1ELb1ELb1ELb1ELb0ELb0ELb1ELb1ELb0EEENS1_21CollectiveEpilogueFwdINS6_IJSA_NS7_ILi512EEESA_EEES9_SC_SE_Li256ELb1ELb1ELb1ELb0EEENS1_36VarlenDynamicPersistentTileSchedulerILi64ELi64ELi256ELi128ELb1ELb1ELb1ELb0ELb1ELb1EEEEEEEEEvNT_6ParamsE,(.L_x_23 - _ZN7cutlass13device_kernelIN5flash11enable_sm90INS1_16FlashAttnFwdSm90INS1_25CollectiveMainloopFwdSm90ILi2EN4cute5tupleIJNS5_1CILi1EEES8_S8_EEENS6_IJNS7_ILi64EEESA_SA_EEELi512ENS_6half_tEfNS_4arch4Sm90ELb0ELb0ELb1ELb1ELb1ELb1ELb1ELb0ELb0ELb1ELb1ELb0EEENS1_21CollectiveEpilogueFwdINS6_IJSA_NS7_ILi512EEESA_EEES9_SC_SE_Li256ELb1ELb1ELb1ELb0EEENS1_36VarlenDynamicPersistentTileSchedulerILi64ELi64ELi256ELi128ELb1ELb1ELb1ELb0ELb1ELb1EEEEEEEEEvNT_6ParamsE)
        .other          _ZN7cutlass13device_kernelIN5flash11enable_sm90INS1_16FlashAttnFwdSm90INS1_25CollectiveMainloopFwdSm90ILi2EN4cute5tupleIJNS5_1CILi1EEES8_S8_EEENS6_IJNS7_ILi64EEESA_SA_EEELi512ENS_6half_tEfNS_4arch4Sm90ELb0ELb0ELb1ELb1ELb1ELb1ELb1ELb0ELb0ELb1ELb1ELb0EEENS1_21CollectiveEpilogueFwdINS6_IJSA_NS7_ILi512EEESA_EEES9_SC_SE_Li256ELb1ELb1ELb1ELb0EEENS1_36VarlenDynamicPersistentTileSchedulerILi64ELi64ELi256ELi128ELb1ELb1ELb1ELb0ELb1ELb1EEEEEEEEEvNT_6ParamsE,@"STO_CUDA_ENTRY STV_DEFAULT"
_ZN7cutlass13device_kernelIN5flash11enable_sm90INS1_16FlashAttnFwdSm90INS1_25CollectiveMainloopFwdSm90ILi2EN4cute5tupleIJNS5_1CILi1EEES8_S8_EEENS6_IJNS7_ILi64EEESA_SA_EEELi512ENS_6half_tEfNS_4arch4Sm90ELb0ELb0ELb1ELb1ELb1ELb1ELb1ELb0ELb0ELb1ELb1ELb0EEENS1_21CollectiveEpilogueFwdINS6_IJSA_NS7_ILi512EEESA_EEES9_SC_SE_Li256ELb1ELb1ELb1ELb0EEENS1_36VarlenDynamicPersistentTileSchedulerILi64ELi64ELi256ELi128ELb1ELb1ELb1ELb0ELb1ELb1EEEEEEEEEvNT_6ParamsE:
[----:B------:R-:W-:Y:S01]  /*0000*/  LDC R1, c[0x0][0x37c] ;  /* 0x0000df00ff017b82 */ /* 0x000fe20000000800 */
[----:B------:R-:W-:Y:S05]  /*0010*/  EXIT ;  /* 0x000000000000794d */ /* 0x000fea0003800000 */
.L_x_5:
        /* <DEDUP_REMOVED lines=14> */
.L_x_23:


//--------------------- .text._ZN7cutlass13device_kernelIN5flash11enable_sm90INS1_16FlashAttnFwdSm90INS1_25CollectiveMainloopFwdSm90ILi2EN4cute5tupleIJNS5_1CILi1EEES8_S8_EEENS6_IJNS7_ILi64EEESA_SA_EEELi512ENS_6half_tEfNS_4arch4Sm90ELb0ELb1ELb1ELb0ELb1ELb0ELb0ELb0ELb0ELb1ELb1ELb0EEENS1_21CollectiveEpilogueFwdINS6_IJSA_NS7_ILi512EEESA_EEES9_SC_SE_Li256ELb0ELb1ELb1ELb0EEENS1_19SingleTileSchedulerILb0ELb1ELb1ELi64EEEEEEEEEvNT_6ParamsE --------------------------
	.section	.text._ZN7cutlass13device_kernelIN5flash11enable_sm90INS1_16FlashAttnFwdSm90INS1_25CollectiveMainloopFwdSm90ILi2EN4cute5tupleIJNS5_1CILi1EEES8_S8_EEENS6_IJNS7_ILi64EEESA_SA_EEELi512ENS_6half_tEfNS_4arch4Sm90ELb0ELb1ELb1ELb0ELb1ELb0ELb0ELb0ELb0ELb1ELb1ELb0EEENS1_21CollectiveEpilogueFwdINS6_IJSA_NS7_ILi512EEESA_EEES9_SC_SE_Li256ELb0ELb1ELb1ELb0EEENS1_19SingleTileSchedulerILb0ELb1ELb1ELi64EEEEEEEEEvNT_6ParamsE,"ax",@progbits
	.align	128
.text._ZN7cutlass13device_kernelIN5flash11enable_sm90INS1_16FlashAttnFwdSm90INS1_25CollectiveMainloopFwdSm90ILi2EN4cute5tupleIJNS5_1CILi1EEES8_S8_EEENS6_IJNS7_ILi64EEESA_SA_EEELi512ENS_6half_tEfNS_4arch4Sm90ELb0ELb1ELb1ELb0ELb1ELb0ELb0ELb0ELb0ELb1ELb1ELb0EEENS1_21CollectiveEpilogueFwdINS6_IJSA_NS7_ILi512EEESA_EEES9_SC_SE_Li256ELb0ELb1ELb1ELb0EEENS1_19SingleTileSchedulerILb0ELb1ELb1ELi64EEEEEEEEEvNT_6ParamsE:
        .type           _ZN7cutlass13device_kernelIN5flash11enable_sm90INS1_16FlashAttnFwdSm90INS1_25CollectiveMainloopFwdSm90ILi2EN4cute5tupleIJNS5_1CILi1EEES8_S8_EEENS6_IJNS7_ILi64EEESA_SA_EEELi512ENS_6half_tEfNS_4arch4Sm90ELb0ELb1ELb1ELb0ELb1ELb0ELb0ELb0ELb0ELb1ELb1ELb0EEENS1_21CollectiveEpilogueFwdINS6_IJSA_NS7_ILi512EEESA_EEES9_SC_SE_Li256ELb0ELb1ELb1ELb0EEENS1_19SingleTileSchedulerILb0ELb1ELb1ELi64EEEEEEEEEvNT_6ParamsE,@function
        .size           _ZN7cutlass13device_kernelIN5flash11enable_sm90INS1_16FlashAttnFwdSm90INS1_25CollectiveMainloopFwdSm90ILi2EN4cute5tupleIJNS5_1CILi1EEES8_S8_EEENS6_IJNS7_ILi64EEESA_SA_EEELi512ENS_6half_tEfNS_4arch4Sm90ELb0ELb1ELb1ELb0ELb1ELb0ELb0ELb0ELb0ELb1ELb1ELb0EEENS1_21CollectiveEpilogueFwdINS6_IJSA_NS7_ILi512EEESA_EEES9_SC_SE_Li256ELb0ELb1ELb1ELb0EEENS1_19SingleTileSchedulerILb0ELb1ELb1ELi64EEEEEEEEEvNT_6ParamsE,(.L_x_24 - _ZN7cutlass13device_kernelIN5flash11enable_sm90INS1_16FlashAttnFwdSm90INS1_25CollectiveMainloopFwdSm90ILi2EN4cute5tupleIJNS5_1CILi1EEES8_S8_EEENS6_IJNS7_ILi64EEESA_SA_EEELi512ENS_6half_tEfNS_4arch4Sm90ELb0ELb1ELb1ELb0ELb1ELb0ELb0ELb0ELb0ELb1ELb1ELb0EEENS1_21CollectiveEpilogueFwdINS6_IJSA_NS7_ILi512EEESA_EEES9_SC_SE_Li256ELb0ELb1ELb1ELb0EEENS1_19SingleTileSchedulerILb0ELb1ELb1ELi64EEEEEEEEEvNT_6ParamsE)
        .other          _ZN7cutlass13device_kernelIN5flash11enable_sm90INS1_16FlashAttnFwdSm90INS1_25CollectiveMainloopFwdSm90ILi2EN4cute5tupleIJNS5_1CILi1EEES8_S8_EEENS6_IJNS7_ILi64EEESA_SA_EEELi512ENS_6half_tEfNS_4arch4Sm90ELb0ELb1ELb1ELb0ELb1ELb0ELb0ELb0ELb0ELb1ELb1ELb0EEENS1_21CollectiveEpilogueFwdINS6_IJSA_NS7_ILi512EEESA_EEES9_SC_SE_Li256ELb0ELb1ELb1ELb0EEENS1_19SingleTileSchedulerILb0ELb1ELb1ELi64EEEEEEEEEvNT_6ParamsE,@"STO_CUDA_ENTRY STV_DEFAULT"
_ZN7cutlass13device_kernelIN5flash11enable_sm90INS1_16FlashAttnFwdSm90INS1_25CollectiveMainloopFwdSm90ILi2EN4cute5tupleIJNS5_1CILi1EEES8_S8_EEENS6_IJNS7_ILi64EEESA_SA_EEELi512ENS_6half_tEfNS_4arch4Sm90ELb0ELb1ELb1ELb0ELb1ELb0ELb0ELb0ELb0ELb1ELb1ELb0EEENS1_21CollectiveEpilogueFwdINS6_IJSA_NS7_ILi512EEESA_EEES9_SC_SE_Li256ELb0ELb1ELb1ELb0EEENS1_19SingleTileSchedulerILb0ELb1ELb1ELi64EEEEEEEEEvNT_6ParamsE:
[----:B------:R-:W-:Y:S01]  /*0000*/  LDC R1, c[0x0][0x37c] ;  /* 0x0000df00ff017b82 */ /* 0x000fe20000000800 */
[----:B------:R-:W-:Y:S05]  /*0010*/  EXIT ;  /* 0x000000000000794d */ /* 0x000fea0003800000 */
.L_x_6:
        /* <DEDUP_REMOVED lines=14> */
.L_x_24:


//--------------------- .text._ZN7cutlass13device_kernelIN5flash11enable_sm90INS1_16FlashAttnFwdSm90INS1_25CollectiveMainloopFwdSm90ILi2EN4cute5tupleIJNS5_1CILi1EEES8_S8_EEENS6_IJNS7_ILi64EEESA_SA_EEELi512ENS_6half_tEfNS_4arch4Sm90ELb0ELb1ELb1ELb0ELb1ELb0ELb1ELb0ELb0ELb1ELb1ELb0EEENS1_21CollectiveEpilogueFwdINS6_IJSA_NS7_ILi512EEESA_EEES9_SC_SE_Li256ELb0ELb1ELb1ELb0EEENS1_19SingleTileSchedulerILb0ELb1ELb1ELi64EEEEEEEEEvNT_6ParamsE --------------------------
	.section	.text._ZN7cutlass13device_kernelIN5flash11enable_sm90INS1_16FlashAttnFwdSm90INS1_25CollectiveMainloopFwdSm90ILi2EN4cute5tupleIJNS5_1CILi1EEES8_S8_EEENS6_IJNS7_ILi64EEESA_SA_EEELi512ENS_6half_tEfNS_4arch4Sm90ELb0ELb1ELb1ELb0ELb1ELb0ELb1ELb0ELb0ELb1ELb1ELb0EEENS1_21CollectiveEpilogueFwdINS6_IJSA_NS7_ILi512EEESA_EEES9_SC_SE_Li256ELb0ELb1ELb1ELb0EEENS1_19SingleTileSchedulerILb0ELb1ELb1ELi64EEEEEEEEEvNT_6ParamsE,"ax",@progbits
	.align	128
.text._ZN7cutlass13device_kernelIN5flash11enable_sm90INS1_16FlashAttnFwdSm90INS1_25CollectiveMainloopFwdSm90ILi2EN4cute5tupleIJNS5_1CILi1EEES8_S8_EEENS6_IJNS7_ILi64EEESA_SA_EEELi512ENS_6half_tEfNS_4arch4Sm90ELb0ELb1ELb1ELb0ELb1ELb0ELb1ELb0ELb0ELb1ELb1ELb0EEENS1_21CollectiveEpilogueFwdINS6_IJSA_NS7_ILi512EEESA_EEES9_SC_SE_Li256ELb0ELb1ELb1ELb0EEENS1_19SingleTileSchedulerILb0ELb1ELb1ELi64EEEEEEEEEvNT_6ParamsE:
        .type           _ZN7cutlass13device_kernelIN5flash11enable_sm90INS1_16FlashAttnFwdSm90INS1_25CollectiveMainloopFwdSm90ILi2EN4cute5tupleIJNS5_1CILi1EEES8_S8_EEENS6_IJNS7_ILi64EEESA_SA_EEELi512ENS_6half_tEfNS_4arch4Sm90ELb0ELb1ELb1ELb0ELb1ELb0ELb1ELb0ELb0ELb1ELb1ELb0EEENS1_21CollectiveEpilogueFwdINS6_IJSA_NS7_ILi512EEESA_EEES9_SC_SE_Li256ELb0ELb1ELb1ELb0EEENS1_19SingleTileSchedulerILb0ELb1ELb1ELi64EEEEEEEEEvNT_6ParamsE,@function
        .size           _ZN7cutlass13device_kernelIN5flash11enable_sm90INS1_16FlashAttnFwdSm90INS1_25CollectiveMainloopFwdSm90ILi2EN4cute5tupleIJNS5_1CILi1EEES8_S8_EEENS6_IJNS7_ILi64EEESA_SA_EEELi512ENS_6half_tEfNS_4arch4Sm90ELb0ELb1ELb1ELb0ELb1ELb0ELb1ELb0ELb0ELb1ELb1ELb0EEENS1_21CollectiveEpilogueFwdINS6_IJSA_NS7_ILi512EEESA_EEES9_SC_SE_Li256ELb0ELb1ELb1ELb0EEENS1_19SingleTileSchedulerILb0ELb1ELb1ELi64EEEEEEEEEvNT_6ParamsE,(.L_x_25 - _ZN7cutlass13device_kernelIN5flash11enable_sm90INS1_16FlashAttnFwdSm90INS1_25CollectiveMainloopFwdSm90ILi2EN4cute5tupleIJNS5_1CILi1EEES8_S8_EEENS6_IJNS7_ILi64EEESA_SA_EEELi512ENS_6half_tEfNS_4arch4Sm90ELb0ELb1ELb1ELb0ELb1ELb0ELb1ELb0ELb0ELb1ELb1ELb0EEENS1_21CollectiveEpilogueFwdINS6_IJSA_NS7_ILi512EEESA_EEES9_SC_SE_Li256ELb0ELb1ELb1ELb0EEENS1_19SingleTileSchedulerILb0ELb1ELb1ELi64EEEEEEEEEvNT_6ParamsE)
        .other          _ZN7cutlass13device_kernelIN5flash11enable_sm90INS1_16FlashAttnFwdSm90INS1_25CollectiveMainloopFwdSm90ILi2EN4cute5tupleIJNS5_1CILi1EEES8_S8_EEENS6_IJNS7_ILi64EEESA_SA_EEELi512ENS_6half_tEfNS_4arch4Sm90ELb0ELb1ELb1ELb0ELb1ELb0ELb1ELb0ELb0ELb1ELb1ELb0EEENS1_21CollectiveEpilogueFwdINS6_IJSA_NS7_ILi512EEESA_EEES9_SC_SE_Li256ELb0ELb1ELb1ELb0EEENS1_19SingleTileSchedulerILb0ELb1ELb1ELi64EEEEEEEEEvNT_6ParamsE,@"STO_CUDA_ENTRY STV_DEFAULT"
_ZN7cutlass13device_kernelIN5flash11enable_sm90INS1_16FlashAttnFwdSm90INS1_25CollectiveMainloopFwdSm90ILi2EN4cute5tupleIJNS5_1CILi1EEES8_S8_EEENS6_IJNS7_ILi64EEESA_SA_EEELi512ENS_6half_tEfNS_4arch4Sm90ELb0ELb1ELb1ELb0ELb1ELb0ELb1ELb0ELb0ELb1ELb1ELb0EEENS1_21CollectiveEpilogueFwdINS6_IJSA_NS7_ILi512EEESA_EEES9_SC_SE_Li256ELb0ELb1ELb1ELb0EEENS1_19SingleTileSchedulerILb0ELb1ELb1ELi64EEEEEEEEEvNT_6ParamsE:
[----:B------:R-:W-:Y:S01]  /*0000*/  LDC R1, c[0x0][0x37c] ;  /* 0x0000df00ff017b82 */ /* 0x000fe20000000800 */
[----:B------:R-:W-:Y:S05]  /*0010*/  EXIT ;  /* 0x000000000000794d */ /* 0x000fea0003800000 */
.L_x_7:
        /* <DEDUP_REMOVED lines=14> */
.L_x_25:


//--------------------- .text._ZN7cutlass13device_kernelIN5flash11enable_sm90INS1_16FlashAttnFwdSm90INS1_25CollectiveMainloopFwdSm90ILi2EN4cute5tupleIJNS5_1CILi1EEES8_S8_EEENS6_IJNS7_ILi64EEESA_SA_EEELi512ENS_6half_tEfNS_4arch4Sm90ELb0ELb1ELb1ELb1ELb1ELb0ELb0ELb0ELb0ELb1ELb1ELb0EEENS1_21CollectiveEpilogueFwdINS6_IJSA_NS7_ILi512EEESA_EEES9_SC_SE_Li256ELb1ELb1ELb1ELb0EEENS1_36VarlenDynamicPersistentTileSchedulerILi64ELi64ELi256ELi128ELb1ELb1ELb1ELb1ELb0ELb1EEEEEEEEEvNT_6ParamsE --------------------------
	.section	.text._ZN7cutlass13device_kernelIN5flash11enable_sm90INS1_16FlashAttnFwdSm90INS1_25CollectiveMainloopFwdSm90ILi2EN4cute5tupleIJNS5_1CILi1EEES8_S8_EEENS6_IJNS7_ILi64EEESA_SA_EEELi512ENS_6half_tEfNS_4arch4Sm90ELb0ELb1ELb1ELb1ELb1ELb0ELb0ELb0ELb0ELb1ELb1ELb0EEENS1_21CollectiveEpilogueFwdINS6_IJSA_NS7_ILi512EEESA_EEES9_SC_SE_Li256ELb1ELb1ELb1ELb0EEENS1_36VarlenDynamicPersistentTileSchedulerILi64ELi64ELi256ELi128ELb1ELb1ELb1ELb1ELb0ELb1EEEEEEEEEvNT_6ParamsE,"ax",@progbits
	.align	128
.text._ZN7cutlass13device_kernelIN5flash11enable_sm90INS1_16FlashAttnFwdSm90INS1_25CollectiveMainloopFwdSm90ILi2EN4cute5tupleIJNS5_1CILi1EEES8_S8_EEENS6_IJNS7_ILi64EEESA_SA_EEELi512ENS_6half_tEfNS_4arch4Sm90ELb0ELb1ELb1ELb1ELb1ELb0ELb0ELb0ELb0ELb1ELb1ELb0EEENS1_21CollectiveEpilogueFwdINS6_IJSA_NS7_ILi512EEESA_EEES9_SC_SE_Li256ELb1ELb1ELb1ELb0EEENS1_36VarlenDynamicPersistentTileSchedulerILi64ELi64ELi256ELi128ELb1ELb1ELb1ELb1ELb0ELb1EEEEEEEEEvNT_6ParamsE:
        .type           _ZN7cutlass13device_kernelIN5flash11enable_sm90INS1_16FlashAttnFwdSm90INS1_25CollectiveMainloopFwdSm90ILi2EN4cute5tupleIJNS5_1CILi1EEES8_S8_EEENS6_IJNS7_ILi64EEESA_SA_EEELi512ENS_6half_tEfNS_4arch4Sm90ELb0ELb1ELb1ELb1ELb1ELb0ELb0ELb0ELb0ELb1ELb1ELb0EEENS1_21CollectiveEpilogueFwdINS6_IJSA_NS7_ILi512EEESA_EEES9_SC_SE_Li256ELb1ELb1ELb1ELb0EEENS1_36VarlenDynamicPersistentTileSchedulerILi64ELi64ELi256ELi128ELb1ELb1ELb1ELb1ELb0ELb1EEEEEEEEEvNT_6ParamsE,@function
        .size           _ZN7cutlass13device_kernelIN5flash11enable_sm90INS1_16FlashAttnFwdSm90INS1_25CollectiveMainloopFwdSm90ILi2EN4cute5tupleIJNS5_1CILi1EEES8_S8_EEENS6_IJNS7_ILi64EEESA_SA_EEELi512ENS_6half_tEfNS_4arch4Sm90ELb0ELb1ELb1ELb1ELb1ELb0ELb0ELb0ELb0ELb1ELb1ELb0EEENS1_21CollectiveEpilogueFwdINS6_IJSA_NS7_ILi512EEESA_EEES9_SC_SE_Li256ELb1ELb1ELb1ELb0EEENS1_36VarlenDynamicPersistentTileSchedulerILi64ELi64ELi256ELi128ELb1ELb1ELb1ELb1ELb0ELb1EEEEEEEEEvNT_6ParamsE,(.L_x_26 - _ZN7cutlass13device_kernelIN5flash11enable_sm90INS1_16FlashAttnFwdSm90INS1_25CollectiveMainloopFwdSm90ILi2EN4cute5tupleIJNS5_1CILi1EEES8_S8_EEENS6_IJNS7_ILi64EEESA_SA_EEELi512ENS_6half_tEfNS_4arch4Sm90ELb0ELb1ELb1ELb1ELb1ELb0ELb0ELb0ELb0ELb1ELb1ELb0EEENS1_21CollectiveEpilogueFwdINS6_IJSA_NS7_ILi512EEESA_EEES9_SC_SE_Li256ELb1ELb1ELb1ELb0EEENS1_36VarlenDynamicPersistentTileSchedulerILi64ELi64ELi256ELi128ELb1ELb1ELb1ELb1ELb0ELb1EEEEEEEEEvNT_6ParamsE)
        .other          _ZN7cutlass13device_kernelIN5flash11enable_sm90INS1_16FlashAttnFwdSm90INS1_25CollectiveMainloopFwdSm90ILi2EN4cute5tupleIJNS5_1CILi1EEES8_S8_EEENS6_IJNS7_ILi64EEESA_SA_EEELi512ENS_6half_tEfNS_4arch4Sm90ELb0ELb1ELb1ELb1ELb1ELb0ELb0ELb0ELb0ELb1ELb1ELb0EEENS1_21CollectiveEpilogueFwdINS6_IJSA_NS7_ILi512EEESA_EEES9_SC_SE_Li256ELb1ELb1ELb1ELb0EEENS1_36VarlenDynamicPersistentTileSchedulerILi64ELi64ELi256ELi128ELb1ELb1ELb1ELb1ELb0ELb1EEEEEEEEEvNT_6ParamsE,@"STO_CUDA_ENTRY STV_DEFAULT"
_ZN7cutlass13device_kernelIN5flash11enable_sm90INS1_16FlashAttnFwdSm90INS1_25CollectiveMainloopFwdSm90ILi2EN4cute5tupleIJNS5_1CILi1EEES8_S8_EEENS6_IJNS7_ILi64EEESA_SA_EEELi512ENS_6half_tEfNS_4arch4Sm90ELb0ELb1ELb1ELb1ELb1ELb0ELb0ELb0ELb0ELb1ELb1ELb0EEENS1_21CollectiveEpilogueFwdINS6_IJSA_NS7_ILi512EEESA_EEES9_SC_SE_Li256ELb1ELb1ELb1ELb0EEENS1_36VarlenDynamicPersistentTileSchedulerILi64ELi64ELi256ELi128ELb1ELb1ELb1ELb1ELb0ELb1EEEEEEEEEvNT_6ParamsE:
[----:B------:R-:W-:Y:S01]  /*0000*/  LDC R1, c[0x0][0x37c] ;  /* 0x0000df00ff017b82 */ /* 0x000fe20000000800 */
[----:B------:R-:W-:Y:S05]  /*0010*/  EXIT ;  /* 0x000000000000794d */ /* 0x000fea0003800000 */
.L_x_8:
        /* <DEDUP_REMOVED lines=14> */
.L_x_26:


//--------------------- .text._ZN7cutlass13device_kernelIN5flash11enable_sm90INS1_16FlashAttnFwdSm90INS1_25CollectiveMainloopFwdSm90ILi2EN4cute5tupleIJNS5_1CILi1EEES8_S8_EEENS6_IJNS7_ILi64EEESA_SA_EEELi512ENS_6half_tEfNS_4arch4Sm90ELb0ELb1ELb1ELb1ELb1ELb1ELb0ELb0ELb0ELb1ELb1ELb0EEENS1_21CollectiveEpilogueFwdINS6_IJSA_NS7_ILi512EEESA_EEES9_SC_SE_Li256ELb1ELb1ELb1ELb0EEENS1_36VarlenDynamicPersistentTileSchedulerILi64ELi64ELi256ELi128ELb1ELb1ELb1ELb1ELb0ELb1EEEEEEEEEvNT_6ParamsE --------------------------
	.section	.text._ZN7cutlass13device_kernelIN5flash11enable_sm90INS1_16FlashAttnFwdSm90INS1_25CollectiveMainloopFwdSm90ILi2EN4cute5tupleIJNS5_1CILi1EEES8_S8_EEENS6_IJNS7_ILi64EEESA_SA_EEELi512ENS_6half_tEfNS_4arch4Sm90ELb0ELb1ELb1ELb1ELb1ELb1ELb0ELb0ELb0ELb1ELb1ELb0EEENS1_21CollectiveEpilogueFwdINS6_IJSA_NS7_ILi512EEESA_EEES9_SC_SE_Li256ELb1ELb1ELb1ELb0EEENS1_36VarlenDynamicPersistentTileSchedulerILi64ELi64ELi256ELi128ELb1ELb1ELb1ELb1ELb0ELb1EEEEEEEEEvNT_6ParamsE,"ax",@progbits
	.align	128
.text._ZN7cutlass13device_kernelIN5flash11enable_sm90INS1_16FlashAttnFwdSm90INS1_25CollectiveMainloopFwdSm90ILi2EN4cute5tupleIJNS5_1CILi1EEES8_S8_EEENS6_IJNS7_ILi64EEESA_SA_EEELi512ENS_6half_tEfNS_4arch4Sm90ELb0ELb1ELb1ELb1ELb1ELb1ELb0ELb0ELb0ELb1ELb1ELb0EEENS1_21CollectiveEpilogueFwdINS6_IJSA_NS7_ILi512EEESA_EEES9_SC_SE_Li256ELb1ELb1ELb1ELb0EEENS1_36VarlenDynamicPersistentTileSchedulerILi64ELi64ELi256ELi128ELb1ELb1ELb1ELb1ELb0ELb1EEEEEEEEEvNT_6ParamsE:
        .type           _ZN7cutlass13device_kernelIN5flash11enable_sm90INS1_16FlashAttnFwdSm90INS1_25CollectiveMainloopFwdSm90ILi2EN4cute5tupleIJNS5_1CILi1EEES8_S8_EEENS6_IJNS7_ILi64EEESA_SA_EEELi512ENS_6half_tEfNS_4arch4Sm90ELb0ELb1ELb1ELb1ELb1ELb1ELb0ELb0ELb0ELb1ELb1ELb0EEENS1_21CollectiveEpilogueFwdINS6_IJSA_NS7_ILi512EEESA_EEES9_SC_SE_Li256ELb1ELb1ELb1ELb0EEENS1_36VarlenDynamicPersistentTileSchedulerILi64ELi64ELi256ELi128ELb1ELb1ELb1ELb1ELb0ELb1EEEEEEEEEvNT_6ParamsE,@function
        .size           _ZN7cutlass13device_kernelIN5flash11enable_sm90INS1_16FlashAttnFwdSm90INS1_25CollectiveMainloopFwdSm90ILi2EN4cute5tupleIJNS5_1CILi1EEES8_S8_EEENS6_IJNS7_ILi64EEESA_SA_EEELi512ENS_6half_tEfNS_4arch4Sm90ELb0ELb1ELb1ELb1ELb1ELb1ELb0ELb0ELb0ELb1ELb1ELb0EEENS1_21CollectiveEpilogueFwdINS6_IJSA_NS7_ILi512EEESA_EEES9_SC_SE_Li256ELb1ELb1ELb1ELb0EEENS1_36VarlenDynamicPersistentTileSchedulerILi64ELi64ELi256ELi128ELb1ELb1ELb1ELb1ELb0ELb1EEEEEEEEEvNT_6ParamsE,(.L_x_27 - _ZN7cutlass13device_kernelIN5flash11enable_sm90INS1_16FlashAttnFwdSm90INS1_25CollectiveMainloopFwdSm90ILi2EN4cute5tupleIJNS5_1CILi1EEES8_S8_EEENS6_IJNS7_ILi64EEESA_SA_EEELi512ENS_6half_tEfNS_4arch4Sm90ELb0ELb1ELb1ELb1ELb1ELb1ELb0ELb0ELb0ELb1ELb1ELb0EEENS1_21CollectiveEpilogueFwdINS6_IJSA_NS7_ILi512EEESA_EEES9_SC_SE_Li256ELb1ELb1ELb1ELb0EEENS1_36VarlenDynamicPersistentTileSchedulerILi64ELi64ELi256ELi128ELb1ELb1ELb1ELb1ELb0ELb1EEEEEEEEEvNT_6ParamsE)
        .other          _ZN7cutlass13device_kernelIN5flash11enable_sm90INS1_16FlashAttnFwdSm90INS1_25CollectiveMainloopFwdSm90ILi2EN4cute5tupleIJNS5_1CILi1EEES8_S8_EEENS6_IJNS7_ILi64EEESA_SA_EEELi512ENS_6half_tEfNS_4arch4Sm90ELb0ELb1ELb1ELb1ELb1ELb1ELb0ELb0ELb0ELb1ELb1ELb0EEENS1_21CollectiveEpilogueFwdINS6_IJSA_NS7_ILi512EEESA_EEES9_SC_SE_Li256ELb1ELb1ELb1ELb0EEENS1_36VarlenDynamicPersistentTileSchedulerILi64ELi64ELi256ELi128ELb1ELb1ELb1ELb1ELb0ELb1EEEEEEEEEvNT_6ParamsE,@"STO_CUDA_ENTRY STV_DEFAULT"
_ZN7cutlass13device_kernelIN5flash11enable_sm90INS1_16FlashAttnFwdSm90INS1_25CollectiveMainloopFwdSm90ILi2EN4cute5tupleIJNS5_1CILi1EEES8_S8_EEENS6_IJNS7_ILi64EEESA_SA_EEELi512ENS_6half_tEfNS_4arch4Sm90ELb0ELb1ELb1ELb1ELb1ELb1ELb0ELb0ELb0ELb1ELb1ELb0EEENS1_21CollectiveEpilogueFwdINS6_IJSA_NS7_ILi512EEESA_EEES9_SC_SE_Li256ELb1ELb1ELb1ELb0EEENS1_36VarlenDynamicPersistentTileSchedulerILi64ELi64ELi256ELi128ELb1ELb1ELb1ELb1ELb0ELb1EEEEEEEEEvNT_6ParamsE:
[----:B------:R-:W-:Y:S01]  /*0000*/  LDC R1, c[0x0][0x37c] ;  /* 0x0000df00ff017b82 */ /* 0x000fe20000000800 */
[----:B------:R-:W-:Y:S05]  /*0010*/  EXIT ;  /* 0x000000000000794d */ /* 0x000fea0003800000 */
.L_x_9:
        /* <DEDUP_REMOVED lines=14> */
.L_x_27:


//--------------------- .text._ZN7cutlass13device_kernelIN5flash11enable_sm90INS1_16FlashAttnFwdSm90INS1_25CollectiveMainloopFwdSm90ILi2EN4cute5tupleIJNS5_1CILi1EEES8_S8_EEENS6_IJNS7_ILi64EEESA_SA_EEELi512ENS_6half_tEfNS_4arch4Sm90ELb0ELb1ELb1ELb1ELb1ELb0ELb1ELb0ELb0ELb1ELb1ELb0EEENS1_21CollectiveEpilogueFwdINS6_IJSA_NS7_ILi512EEESA_EEES9_SC_SE_Li256ELb1ELb1ELb1ELb0EEENS1_36VarlenDynamicPersistentTileSchedulerILi64ELi64ELi256ELi128ELb1ELb1ELb1ELb1ELb0ELb1EEEEEEEEEvNT_6ParamsE --------------------------
	.section	.text._ZN7cutlass13device_kernelIN5flash11enable_sm90INS1_16FlashAttnFwdSm90INS1_25CollectiveMainloopFwdSm90ILi2EN4cute5tupleIJNS5_1CILi1EEES8_S8_EEENS6_IJNS7_ILi64EEESA_SA_EEELi512ENS_6half_tEfNS_4arch4Sm90ELb0ELb1ELb1ELb1ELb1ELb0ELb1ELb0ELb0ELb1ELb1ELb0EEENS1_21CollectiveEpilogueFwdINS6_IJSA_NS7_ILi512EEESA_EEES9_SC_SE_Li256ELb1ELb1ELb1ELb0EEENS1_36VarlenDynamicPersistentTileSchedulerILi64ELi64ELi256ELi128ELb1ELb1ELb1ELb1ELb0ELb1EEEEEEEEEvNT_6ParamsE,"ax",@progbits
	.align	128
.text._ZN7cutlass13device_kernelIN5flash11enable_sm90INS1_16FlashAttnFwdSm90INS1_25CollectiveMainloopFwdSm90ILi2EN4cute5tupleIJNS5_1CILi1EEES8_S8_EEENS6_IJNS7_ILi64EEESA_SA_EEELi512ENS_6half_tEfNS_4arch4Sm90ELb0ELb1ELb1ELb1ELb1ELb0ELb1ELb0ELb0ELb1ELb1ELb0EEENS1_21CollectiveEpilogueFwdINS6_IJSA_NS7_ILi512EEESA_EEES9_SC_SE_Li256ELb1ELb1ELb1ELb0EEENS1_36VarlenDynamicPersistentTileSchedulerILi64ELi64ELi256ELi128ELb1ELb1ELb1ELb1ELb0ELb1EEEEEEEEEvNT_6ParamsE:
        .type           _ZN7cutlass13device_kernelIN5flash11enable_sm90INS1_16FlashAttnFwdSm90INS1_25CollectiveMainloopFwdSm90ILi2EN4cute5tupleIJNS5_1CILi1EEES8_S8_EEENS6_IJNS7_ILi64EEESA_SA_EEELi512ENS_6half_tEfNS_4arch4Sm90ELb0ELb1ELb1ELb1ELb1ELb0ELb1ELb0ELb0ELb1ELb1ELb0EEENS1_21CollectiveEpilogueFwdINS6_IJSA_NS7_ILi512EEESA_EEES9_SC_SE_Li256ELb1ELb1ELb1ELb0EEENS1_36VarlenDynamicPersistentTileSchedulerILi64ELi64ELi256ELi128ELb1ELb1ELb1ELb1ELb0ELb1EEEEEEEEEvNT_6ParamsE,@function
        .size           _ZN7cutlass13device_kernelIN5flash11enable_sm90INS1_16FlashAttnFwdSm90INS1_25CollectiveMainloopFwdSm90ILi2EN4cute5tupleIJNS5_1CILi1EEES8_S8_EEENS6_IJNS7_ILi64EEESA_SA_EEELi512ENS_6half_tEfNS_4arch4Sm90ELb0ELb1ELb1ELb1ELb1ELb0ELb1ELb0ELb0ELb1ELb1ELb0EEENS1_21CollectiveEpilogueFwdINS6_IJSA_NS7_ILi512EEESA_EEES9_SC_SE_Li256ELb1ELb1ELb1ELb0EEENS1_36VarlenDynamicPersistentTileSchedulerILi64ELi64ELi256ELi128ELb1ELb1ELb1ELb1ELb0ELb1EEEEEEEEEvNT_6ParamsE,(.L_x_28 - _ZN7cutlass13device_kernelIN5flash11enable_sm90INS1_16FlashAttnFwdSm90INS1_25CollectiveMainloopFwdSm90ILi2EN4cute5tupleIJNS5_1CILi1EEES8_S8_EEENS6_IJNS7_ILi64EEESA_SA_EEELi512ENS_6half_tEfNS_4arch4Sm90ELb0ELb1ELb1ELb1ELb1ELb0ELb1ELb0ELb0ELb1ELb1ELb0EEENS1_21CollectiveEpilogueFwdINS6_IJSA_NS7_ILi512EEESA_EEES9_SC_SE_Li256ELb1ELb1ELb1ELb0EEENS1_36VarlenDynamicPersistentTileSchedulerILi64ELi64ELi256ELi128ELb1ELb1ELb1ELb1ELb0ELb1EEEEEEEEEvNT_6ParamsE)
        .other          _ZN7cutlass13device_kernelIN5flash11enable_sm90INS1_16FlashAttnFwdSm90INS1_25CollectiveMainloopFwdSm90ILi2EN4cute5tupleIJNS5_1CILi1EEES8_S8_EEENS6_IJNS7_ILi64EEESA_SA_EEELi512ENS_6half_tEfNS_4arch4Sm90ELb0ELb1ELb1ELb1ELb1ELb0ELb1ELb0ELb0ELb1ELb1ELb0EEENS1_21CollectiveEpilogueFwdINS6_IJSA_NS7_ILi512EEESA_EEES9_SC_SE_Li256ELb1ELb1ELb1ELb0EEENS1_36VarlenDynamicPersistentTileSchedulerILi64ELi64ELi256ELi128ELb1ELb1ELb1ELb1ELb0ELb1EEEEEEEEEvNT_6ParamsE,@"STO_CUDA_ENTRY STV_DEFAULT"
_ZN7cutlass13device_kernelIN5flash11enable_sm90INS1_16FlashAttnFwdSm90INS1_25CollectiveMainloopFwdSm90ILi2EN4cute5tupleIJNS5_1CILi1EEES8_S8_EEENS6_IJNS7_ILi64EEESA_SA_EEELi512ENS_6half_tEfNS_4arch4Sm90ELb0ELb1ELb1ELb1ELb1ELb0ELb1ELb0ELb0ELb1ELb1ELb0EEENS1_21CollectiveEpilogueFwdINS6_IJSA_NS7_ILi512EEESA_EEES9_SC_SE_Li256ELb1ELb1ELb1ELb0EEENS1_36VarlenDynamicPersistentTileSchedulerILi64ELi64ELi256ELi128ELb1ELb1ELb1ELb1ELb0ELb1EEEEEEEEEvNT_6ParamsE:
[----:B------:R-:W-:Y:S01]  /*0000*/  LDC R1, c[0x0][0x37c] ;  /* 0x0000df00ff017b82 */ /* 0x000fe20000000800 */
[----:B------:R-:W-:Y:S05]  /*0010*/  EXIT ;  /* 0x000000000000794d */ /* 0x000fea0003800000 */
.L_x_10:
        /* <DEDUP_REMOVED lines=14> */
.L_x_28:


//--------------------- .text._ZN7cutlass13device_kernelIN5flash11enable_sm90INS1_16FlashAttnFwdSm90INS1_25CollectiveMainloopFwdSm90ILi2EN4cute5tupleIJNS5_1CILi1EEES8_S8_EEENS6_IJNS7_ILi64EEESA_SA_EEELi512ENS_6half_tEfNS_4arch4Sm90ELb0ELb1ELb1ELb1ELb1ELb1ELb1ELb0ELb0ELb1ELb1ELb0EEENS1_21CollectiveEpilogueFwdINS6_IJSA_NS7_ILi512EEESA_EEES9_SC_SE_Li256ELb1ELb1ELb1ELb0EEENS1_36VarlenDynamicPersistentTileSchedulerILi64ELi64ELi256ELi128ELb1ELb1ELb1ELb1ELb0ELb1EEEEEEEEEvNT_6ParamsE --------------------------
	.section	.text._ZN7cutlass13device_kernelIN5flash11enable_sm90INS1_16FlashAttnFwdSm90INS1_25CollectiveMainloopFwdSm90ILi2EN4cute5tupleIJNS5_1CILi1EEES8_S8_EEENS6_IJNS7_ILi64EEESA_SA_EEELi512ENS_6half_tEfNS_4arch4Sm90ELb0ELb1ELb1ELb1ELb1ELb1ELb1ELb0ELb0ELb1ELb1ELb0EEENS1_21CollectiveEpilogueFwdINS6_IJSA_NS7_ILi512EEESA_EEES9_SC_SE_Li256ELb1ELb1ELb1ELb0EEENS1_36VarlenDynamicPersistentTileSchedulerILi64ELi64ELi256ELi128ELb1ELb1ELb1ELb1ELb0ELb1EEEEEEEEEvNT_6ParamsE,"ax",@progbits
	.align	128
.text._ZN7cutlass13device_kernelIN5flash11enable_sm90INS1_16FlashAttnFwdSm90INS1_25CollectiveMainloopFwdSm90ILi2EN4cute5tupleIJNS5_1CILi1EEES8_S8_EEENS6_IJNS7_ILi64EEESA_SA_EEELi512ENS_6half_tEfNS_4arch4Sm90ELb0ELb1ELb1ELb1ELb1ELb1ELb1ELb0ELb0ELb1ELb1ELb0EEENS1_21CollectiveEpilogueFwdINS6_IJSA_NS7_ILi512EEESA_EEES9_SC_SE_Li256ELb1ELb1ELb1ELb0EEENS1_36VarlenDynamicPersistentTileSchedulerILi64ELi64ELi256ELi128ELb1ELb1ELb1ELb1ELb0ELb1EEEEEEEEEvNT_6ParamsE:
        .type           _ZN7cutlass13device_kernelIN5flash11enable_sm90INS1_16FlashAttnFwdSm90INS1_25CollectiveMainloopFwdSm90ILi2EN4cute5tupleIJNS5_1CILi1EEES8_S8_EEENS6_IJNS7_ILi64EEESA_SA_EEELi512ENS_6half_tEfNS_4arch4Sm90ELb0ELb1ELb1ELb1ELb1ELb1ELb1ELb0ELb0ELb1ELb1ELb0EEENS1_21CollectiveEpilogueFwdINS6_IJSA_NS7_ILi512EEESA_EEES9_SC_SE_Li256ELb1ELb1ELb1ELb0EEENS1_36VarlenDynamicPersistentTileSchedulerILi64ELi64ELi256ELi128ELb1ELb1ELb1ELb1ELb0ELb1EEEEEEEEEvNT_6ParamsE,@function
        .size           _ZN7cutlass13device_kernelIN5flash11enable_sm90INS1_16FlashAttnFwdSm90INS1_25CollectiveMainloopFwdSm90ILi2EN4cute5tupleIJNS5_1CILi1EEES8_S8_EEENS6_IJNS7_ILi64EEESA_SA_EEELi512ENS_6half_tEfNS_4arch4Sm90ELb0ELb1ELb1ELb1ELb1ELb1ELb1ELb0ELb0ELb1ELb1ELb0EEENS1_21CollectiveEpilogueFwdINS6_IJSA_NS7_ILi512EEESA_EEES9_SC_SE_Li256ELb1ELb1ELb1ELb0EEENS1_36VarlenDynamicPersistentTileSchedulerILi64ELi64ELi256ELi128ELb1ELb1ELb1ELb1ELb0ELb1EEEEEEEEEvNT_6ParamsE,(.L_x_29 - _ZN7cutlass13device_kernelIN5flash11enable_sm90INS1_16FlashAttnFwdSm90INS1_25CollectiveMainloopFwdSm90ILi2EN4cute5tupleIJNS5_1CILi1EEES8_S8_EEENS6_IJNS7_ILi64EEESA_SA_EEELi512ENS_6half_tEfNS_4arch4Sm90ELb0ELb1ELb1ELb1ELb1ELb1ELb1ELb0ELb0ELb1ELb1ELb0EEENS1_21CollectiveEpilogueFwdINS6_IJSA_NS7_ILi512EEESA_EEES9_SC_SE_Li256ELb1ELb1ELb1ELb0EEENS1_36VarlenDynamicPersistentTileSchedulerILi64ELi64ELi256ELi128ELb1ELb1ELb1ELb1ELb0ELb1EEEEEEEEEvNT_6ParamsE)
        .other          _ZN7cutlass13device_kernelIN5flash11enable_sm90INS1_16FlashAttnFwdSm90INS1_25CollectiveMainloopFwdSm90ILi2EN4cute5tupleIJNS5_1CILi1EEES8_S8_EEENS6_IJNS7_ILi64EEESA_SA_EEELi512ENS_6half_tEfNS_4arch4Sm90ELb0ELb1ELb1ELb1ELb1ELb1ELb1ELb0ELb0ELb1ELb1ELb0EEENS1_21CollectiveEpilogueFwdINS6_IJSA_NS7_ILi512EEESA_EEES9_SC_SE_Li256ELb1ELb1ELb1ELb0EEENS1_36VarlenDynamicPersistentTileSchedulerILi64ELi64ELi256ELi128ELb1ELb1ELb1ELb1ELb0ELb1EEEEEEEEEvNT_6ParamsE,@"STO_CUDA_ENTRY STV_DEFAULT"
_ZN7cutlass13device_kernelIN5flash11enable_sm90INS1_16FlashAttnFwdSm90INS1_25CollectiveMainloopFwdSm90ILi2EN4cute5tupleIJNS5_1CILi1EEES8_S8_EEENS6_IJNS7_ILi64EEESA_SA_EEELi512ENS_6half_tEfNS_4arch4Sm90ELb0ELb1ELb1ELb1ELb1ELb1ELb1ELb0ELb0ELb1ELb1ELb0EEENS1_21CollectiveEpilogueFwdINS6_IJSA_NS7_ILi512EEESA_EEES9_SC_SE_Li256ELb1ELb1ELb1ELb0EEENS1_36VarlenDynamicPersistentTileSchedulerILi64ELi64ELi256ELi128ELb1ELb1ELb1ELb1ELb0ELb1EEEEEEEEEvNT_6ParamsE:
[----:B------:R-:W-:Y:S01]  /*0000*/  LDC R1, c[0x0][0x37c] ;  /* 0x0000df00ff017b82 */ /* 0x000fe20000000800 */
[----:B------:R-:W-:Y:S05]  /*0010*/  EXIT ;  /* 0x000000000000794d */ /* 0x000fea0003800000 */
.L_x_11:
        /* <DEDUP_REMOVED lines=14> */
.L_x_29:


//--------------------- .text._ZN7cutlass13device_kernelIN5flash11enable_sm90INS1_16FlashAttnFwdSm90INS1_25CollectiveMainloopFwdSm90ILi2EN4cute5tupleIJNS5_1CILi1EEES8_S8_EEENS6_IJNS7_ILi64EEESA_SA_EEELi512ENS_6half_tEfNS_4arch4Sm90ELb1ELb0ELb1ELb0ELb1ELb0ELb0ELb0ELb0ELb1ELb1ELb0EEENS1_21CollectiveEpilogueFwdINS6_IJSA_NS7_ILi512EEESA_EEES9_SC_SE_Li256ELb0ELb1ELb1ELb0EEENS1_19SingleTileSchedulerILb0ELb1ELb1ELi64EEEEEEEEEvNT_6ParamsE --------------------------
	.section	.text._ZN7cutlass13device_kernelIN5flash11enable_sm90INS1_16FlashAttnFwdSm90INS1_25CollectiveMainloopFwdSm90ILi2EN4cute5tupleIJNS5_1CILi1EEES8_S8_EEENS6_IJNS7_ILi64EEESA_SA_EEELi512ENS_6half_tEfNS_4arch4Sm90ELb1ELb0ELb1ELb0ELb1ELb0ELb0ELb0ELb0ELb1ELb1ELb0EEENS1_21CollectiveEpilogueFwdINS6_IJSA_NS7_ILi512EEESA_EEES9_SC_SE_Li256ELb0ELb1ELb1ELb0EEENS1_19SingleTileSchedulerILb0ELb1ELb1ELi64EEEEEEEEEvNT_6ParamsE,"ax",@progbits
	.align	128
.text._ZN7cutlass13device_kernelIN5flash11enable_sm90INS1_16FlashAttnFwdSm90INS1_25CollectiveMainloopFwdSm90ILi2EN4cute5tupleIJNS5_1CILi1EEES8_S8_EEENS6_IJNS7_ILi64EEESA_SA_EEELi512ENS_6half_tEfNS_4arch4Sm90ELb1ELb0ELb1ELb0ELb1ELb0ELb0ELb0ELb0ELb1ELb1ELb0EEENS1_21CollectiveEpilogueFwdINS6_IJSA_NS7_ILi512EEESA_EEES9_SC_SE_Li256ELb0ELb1ELb1ELb0EEENS1_19SingleTileSchedulerILb0ELb1ELb1ELi64EEEEEEEEEvNT_6ParamsE:
        .type           _ZN7cutlass13device_kernelIN5flash11enable_sm90INS1_16FlashAttnFwdSm90INS1_25CollectiveMainloopFwdSm90ILi2EN4cute5tupleIJNS5_1CILi1EEES8_S8_EEENS6_IJNS7_ILi64EEESA_SA_EEELi512ENS_6half_tEfNS_4arch4Sm90ELb1ELb0ELb1ELb0ELb1ELb0ELb0ELb0ELb0ELb1ELb1ELb0EEENS1_21CollectiveEpilogueFwdINS6_IJSA_NS7_ILi512EEESA_EEES9_SC_SE_Li256ELb0ELb1ELb1ELb0EEENS1_19SingleTileSchedulerILb0ELb1ELb1ELi64EEEEEEEEEvNT_6ParamsE,@function
        .size           _ZN7cutlass13device_kernelIN5flash11enable_sm90INS1_16FlashAttnFwdSm90INS1_25CollectiveMainloopFwdSm90ILi2EN4cute5tupleIJNS5_1CILi1EEES8_S8_EEENS6_IJNS7_ILi64EEESA_SA_EEELi512ENS_6half_tEfNS_4arch4Sm90ELb1ELb0ELb1ELb0ELb1ELb0ELb0ELb0ELb0ELb1ELb1ELb0EEENS1_21CollectiveEpilogueFwdINS6_IJSA_NS7_ILi512EEESA_EEES9_SC_SE_Li256ELb0ELb1ELb1ELb0EEENS1_19SingleTileSchedulerILb0ELb1ELb1ELi64EEEEEEEEEvNT_6ParamsE,(.L_x_30 - _ZN7cutlass13device_kernelIN5flash11enable_sm90INS1_16FlashAttnFwdSm90INS1_25CollectiveMainloopFwdSm90ILi2EN4cute5tupleIJNS5_1CILi1EEES8_S8_EEENS6_IJNS7_ILi64EEESA_SA_EEELi512ENS_6half_tEfNS_4arch4Sm90ELb1ELb0ELb1ELb0ELb1ELb0ELb0ELb0ELb0ELb1ELb1ELb0EEENS1_21CollectiveEpilogueFwdINS6_IJSA_NS7_ILi512EEESA_EEES9_SC_SE_Li256ELb0ELb1ELb1ELb0EEENS1_19SingleTileSchedulerILb0ELb1ELb1ELi64EEEEEEEEEvNT_6ParamsE)
        .other          _ZN7cutlass13device_kernelIN5flash11enable_sm90INS1_16FlashAttnFwdSm90INS1_25CollectiveMainloopFwdSm90ILi2EN4cute5tupleIJNS5_1CILi1EEES8_S8_EEENS6_IJNS7_ILi64EEESA_SA_EEELi512ENS_6half_tEfNS_4arch4Sm90ELb1ELb0ELb1ELb0ELb1ELb0ELb0ELb0ELb0ELb1ELb1ELb0EEENS1_21CollectiveEpilogueFwdINS6_IJSA_NS7_ILi512EEESA_EEES9_SC_SE_Li256ELb0ELb1ELb1ELb0EEENS1_19SingleTileSchedulerILb0ELb1ELb1ELi64EEEEEEEEEvNT_6ParamsE,@"STO_CUDA_ENTRY STV_DEFAULT"
_ZN7cutlass13device_kernelIN5flash11enable_sm90INS1_16FlashAttnFwdSm90INS1_25CollectiveMainloopFwdSm90ILi2EN4cute5tupleIJNS5_1CILi1EEES8_S8_EEENS6_IJNS7_ILi64EEESA_SA_EEELi512ENS_6half_tEfNS_4arch4Sm90ELb1ELb0ELb1ELb0ELb1ELb0ELb0ELb0ELb0ELb1ELb1ELb0EEENS1_21CollectiveEpilogueFwdINS6_IJSA_NS7_ILi512EEESA_EEES9_SC_SE_Li256ELb0ELb1ELb1ELb0EEENS1_19SingleTileSchedulerILb0ELb1ELb1ELi64EEEEEEEEEvNT_6ParamsE:
[----:B------:R-:W-:Y:S01]  /*0000*/  LDC R1, c[0x0][0x37c] ;  /* 0x0000df00ff017b82 */ /* 0x000fe20000000800 */
[----:B------:R-:W-:Y:S05]  /*0010*/  EXIT ;  /* 0x000000000000794d */ /* 0x000fea0003800000 */
.L_x_12:
        /* <DEDUP_REMOVED lines=14> */
.L_x_30:


//--------------------- .text._ZN7cutlass13device_kernelIN5flash11enable_sm90INS1_16FlashAttnFwdSm90INS1_25CollectiveMainloopFwdSm90ILi2EN4cute5tupleIJNS5_1CILi1EEES8_S8_EEENS6_IJNS7_ILi64EEESA_SA_EEELi512ENS_6half_tEfNS_4arch4Sm90ELb1ELb0ELb1ELb0ELb1ELb0ELb1ELb0ELb0ELb1ELb1ELb0EEENS1_21CollectiveEpilogueFwdINS6_IJSA_NS7_ILi512EEESA_EEES9_SC_SE_Li256ELb0ELb1ELb1ELb0EEENS1_19SingleTileSchedulerILb0ELb1ELb1ELi64EEEEEEEEEvNT_6ParamsE --------------------------
	.section	.text._ZN7cutlass13device_kernelIN5flash11enable_sm90INS1_16FlashAttnFwdSm90INS1_25CollectiveMainloopFwdSm90ILi2EN4cute5tupleIJNS5_1CILi1EEES8_S8_EEENS6_IJNS7_ILi64EEESA_SA_EEELi512ENS_6half_tEfNS_4arch4Sm90ELb1ELb0ELb1ELb0ELb1ELb0ELb1ELb0ELb0ELb1ELb1ELb0EEENS1_21CollectiveEpilogueFwdINS6_IJSA_NS7_ILi512EEESA_EEES9_SC_SE_Li256ELb0ELb1ELb1ELb0EEENS1_19SingleTileSchedulerILb0ELb1ELb1ELi64EEEEEEEEEvNT_6ParamsE,"ax",@progbits
	.align	128
.text._ZN7cutlass13device_kernelIN5flash11enable_sm90INS1_16FlashAttnFwdSm90INS1_25CollectiveMainloopFwdSm90ILi2EN4cute5tupleIJNS5_1CILi1EEES8_S8_EEENS6_IJNS7_ILi64EEESA_SA_EEELi512ENS_6half_tEfNS_4arch4Sm90ELb1ELb0ELb1ELb0ELb1ELb0ELb1ELb0ELb0ELb1ELb1ELb0EEENS1_21CollectiveEpilogueFwdINS6_IJSA_NS7_ILi512EEESA_EEES9_SC_SE_Li256ELb0ELb1ELb1ELb0EEENS1_19SingleTileSchedulerILb0ELb1ELb1ELi64EEEEEEEEEvNT_6ParamsE:
        .type           _ZN7cutlass13device_kernelIN5flash11enable_sm90INS1_16FlashAttnFwdSm90INS1_25CollectiveMainloopFwdSm90ILi2EN4cute5tupleIJNS5_1CILi1EEES8_S8_EEENS6_IJNS7_ILi64EEESA_SA_EEELi512ENS_6half_tEfNS_4arch4Sm90ELb1ELb0ELb1ELb0ELb1ELb0ELb1ELb0ELb0ELb1ELb1ELb0EEENS1_21CollectiveEpilogueFwdINS6_IJSA_NS7_ILi512EEESA_EEES9_SC_SE_Li256ELb0ELb1ELb1ELb0EEENS1_19SingleTileSchedulerILb0ELb1ELb1ELi64EEEEEEEEEvNT_6ParamsE,@function
        .size           _ZN7cutlass13device_kernelIN5flash11enable_sm90INS1_16FlashAttnFwdSm90INS1_25CollectiveMainloopFwdSm90ILi2EN4cute5tupleIJNS5_1CILi1EEES8_S8_EEENS6_IJNS7_ILi64EEESA_SA_EEELi512ENS_6half_tEfNS_4arch4Sm90ELb1ELb0ELb1ELb0ELb1ELb0ELb1ELb0ELb0ELb1ELb1ELb0EEENS1_21CollectiveEpilogueFwdINS6_IJSA_NS7_ILi512EEESA_EEES9_SC_SE_Li256ELb0ELb1ELb1ELb0EEENS1_19SingleTileSchedulerILb0ELb1ELb1ELi64EEEEEEEEEvNT_6ParamsE,(.L_x_31 - _ZN7cutlass13device_kernelIN5flash11enable_sm90INS1_16FlashAttnFwdSm90INS1_25CollectiveMainloopFwdSm90ILi2EN4cute5tupleIJNS5_1CILi1EEES8_S8_EEENS6_IJNS7_ILi64EEESA_SA_EEELi512ENS_6half_tEfNS_4arch4Sm90ELb1ELb0ELb1ELb0ELb1ELb0ELb1ELb0ELb0ELb1ELb1ELb0EEENS1_21CollectiveEpilogueFwdINS6_IJSA_NS7_ILi512EEESA_EEES9_SC_SE_Li256ELb0ELb1ELb1ELb0EEENS1_19SingleTileSchedulerILb0ELb1ELb1ELi64EEEEEEEEEvNT_6ParamsE)
        .other          _ZN7cutlass13device_kernelIN5flash11enable_sm90INS1_16FlashAttnFwdSm90INS1_25CollectiveMainloopFwdSm90ILi2EN4cute5tupleIJNS5_1CILi1EEES8_S8_EEENS6_IJNS7_ILi64EEESA_SA_EEELi512ENS_6half_tEfNS_4arch4Sm90ELb1ELb0ELb1ELb0ELb1ELb0ELb1ELb0ELb0ELb1ELb1ELb0EEENS1_21CollectiveEpilogueFwdINS6_IJSA_NS7_ILi512EEESA_EEES9_SC_SE_Li256ELb0ELb1ELb1ELb0EEENS1_19SingleTileSchedulerILb0ELb1ELb1ELi64EEEEEEEEEvNT_6ParamsE,@"STO_CUDA_ENTRY STV_DEFAULT"
_ZN7cutlass13device_kernelIN5flash11enable_sm90INS1_16FlashAttnFwdSm90INS1_25CollectiveMainloopFwdSm90ILi2EN4cute5tupleIJNS5_1CILi1EEES8_S8_EEENS6_IJNS7_ILi64EEESA_SA_EEELi512ENS_6half_tEfNS_4arch4Sm90ELb1ELb0ELb1ELb0ELb1ELb0ELb1ELb0ELb0ELb1ELb1ELb0EEENS1_21CollectiveEpilogueFwdINS6_IJSA_NS7_ILi512EEESA_EEES9_SC_SE_Li256ELb0ELb1ELb1ELb0EEENS1_19SingleTileSchedulerILb0ELb1ELb1ELi64EEEEEEEEEvNT_6ParamsE:
[----:B------:R-:W-:Y:S01]  /*0000*/  LDC R1, c[0x0][0x37c] ;  /* 0x0000df00ff017b82 */ /* 0x000fe20000000800 */
[----:B------:R-:W-:Y:S05]  /*0010*/  EXIT ;  /* 0x000000000000794d */ /* 0x000fea0003800000 */
.L_x_13:
        /* <DEDUP_REMOVED lines=14> */
.L_x_31:


//--------------------- .text._ZN7cutlass13device_kernelIN5flash11enable_sm90INS1_16FlashAttnFwdSm90INS1_25CollectiveMainloopFwdSm90ILi2EN4cute5tupleIJNS5_1CILi1EEES8_S8_EEENS6_IJNS7_ILi64EEESA_SA_EEELi512ENS_6half_tEfNS_4arch4Sm90ELb1ELb0ELb1ELb1ELb1ELb0ELb0ELb0ELb0ELb1ELb1ELb0EEENS1_21CollectiveEpilogueFwdINS6_IJSA_NS7_ILi512EEESA_EEES9_SC_SE_Li256ELb1ELb1ELb1ELb0EEENS1_36VarlenDynamicPersistentTileSchedulerILi64ELi64ELi256ELi128ELb1ELb1ELb1ELb1ELb1ELb1EEEEEEEEEvNT_6ParamsE --------------------------
	.section	.text._ZN7cutlass13device_kernelIN5flash11enable_sm90INS1_16FlashAttnFwdSm90INS1_25CollectiveMainloopFwdSm90ILi2EN4cute5tupleIJNS5_1CILi1EEES8_S8_EEENS6_IJNS7_ILi64EEESA_SA_EEELi512ENS_6half_tEfNS_4arch4Sm90ELb1ELb0ELb1ELb1ELb1ELb0ELb0ELb0ELb0ELb1ELb1ELb0EEENS1_21CollectiveEpilogueFwdINS6_IJSA_NS7_ILi512EEESA_EEES9_SC_SE_Li256ELb1ELb1ELb1ELb0EEENS1_36VarlenDynamicPersistentTileSchedulerILi64ELi64ELi256ELi128ELb1ELb1ELb1ELb1ELb1ELb1EEEEEEEEEvNT_6ParamsE,"ax",@progbits
	.align	128
.text._ZN7cutlass13device_kernelIN5flash11enable_sm90INS1_16FlashAttnFwdSm90INS1_25CollectiveMainloopFwdSm90ILi2EN4cute5tupleIJNS5_1CILi1EEES8_S8_EEENS6_IJNS7_ILi64EEESA_SA_EEELi512ENS_6half_tEfNS_4arch4Sm90ELb1ELb0ELb1ELb1ELb1ELb0ELb0ELb0ELb0ELb1ELb1ELb0EEENS1_21CollectiveEpilogueFwdINS6_IJSA_NS7_ILi512EEESA_EEES9_SC_SE_Li256ELb1ELb1ELb1ELb0EEENS1_36VarlenDynamicPersistentTileSchedulerILi64ELi64ELi256ELi128ELb1ELb1ELb1ELb1ELb1ELb1EEEEEEEEEvNT_6ParamsE:
        .type           _ZN7cutlass13device_kernelIN5flash11enable_sm90INS1_16FlashAttnFwdSm90INS1_25CollectiveMainloopFwdSm90ILi2EN4cute5tupleIJNS5_1CILi1EEES8_S8_EEENS6_IJNS7_ILi64EEESA_SA_EEELi512ENS_6half_tEfNS_4arch4Sm90ELb1ELb0ELb1ELb1ELb1ELb0ELb0ELb0ELb0ELb1ELb1ELb0EEENS1_21CollectiveEpilogueFwdINS6_IJSA_NS7_ILi512EEESA_EEES9_SC_SE_Li256ELb1ELb1ELb1ELb0EEENS1_36VarlenDynamicPersistentTileSchedulerILi64ELi64ELi256ELi128ELb1ELb1ELb1ELb1ELb1ELb1EEEEEEEEEvNT_6ParamsE,@function
        .size           _ZN7cutlass13device_kernelIN5flash11enable_sm90INS1_16FlashAttnFwdSm90INS1_25CollectiveMainloopFwdSm90ILi2EN4cute5tupleIJNS5_1CILi1EEES8_S8_EEENS6_IJNS7_ILi64EEESA_SA_EEELi512ENS_6half_tEfNS_4arch4Sm90ELb1ELb0ELb1ELb1ELb1ELb0ELb0ELb0ELb0ELb1ELb1ELb0EEENS1_21CollectiveEpilogueFwdINS6_IJSA_NS7_ILi512EEESA_EEES9_SC_SE_Li256ELb1ELb1ELb1ELb0EEENS1_36VarlenDynamicPersistentTileSchedulerILi64ELi64ELi256ELi128ELb1ELb1ELb1ELb1ELb1ELb1EEEEEEEEEvNT_6ParamsE,(.L_x_32 - _ZN7cutlass13device_kernelIN5flash11enable_sm90INS1_16FlashAttnFwdSm90INS1_25CollectiveMainloopFwdSm90ILi2EN4cute5tupleIJNS5_1CILi1EEES8_S8_EEENS6_IJNS7_ILi64EEESA_SA_EEELi512ENS_6half_tEfNS_4arch4Sm90ELb1ELb0ELb1ELb1ELb1ELb0ELb0ELb0ELb0ELb1ELb1ELb0EEENS1_21CollectiveEpilogueFwdINS6_IJSA_NS7_ILi512EEESA_EEES9_SC_SE_Li256ELb1ELb1ELb1ELb0EEENS1_36VarlenDynamicPersistentTileSchedulerILi64ELi64ELi256ELi128ELb1ELb1ELb1ELb1ELb1ELb1EEEEEEEEEvNT_6ParamsE)
        .other          _ZN7cutlass13device_kernelIN5flash11enable_sm90INS1_16FlashAttnFwdSm90INS1_25CollectiveMainloopFwdSm90ILi2EN4cute5tupleIJNS5_1CILi1EEES8_S8_EEENS6_IJNS7_ILi64EEESA_SA_EEELi512ENS_6half_tEfNS_4arch4Sm90ELb1ELb0ELb1ELb1ELb1ELb0ELb0ELb0ELb0ELb1ELb1ELb0EEENS1_21CollectiveEpilogueFwdINS6_IJSA_NS7_ILi512EEESA_EEES9_SC_SE_Li256ELb1ELb1ELb1ELb0EEENS1_36VarlenDynamicPersistentTileSchedulerILi64ELi64ELi256ELi128ELb1ELb1ELb1ELb1ELb1ELb1EEEEEEEEEvNT_6ParamsE,@"STO_CUDA_ENTRY STV_DEFAULT"
_ZN7cutlass13device_kernelIN5flash11enable_sm90INS1_16FlashAttnFwdSm90INS1_25CollectiveMainloopFwdSm90ILi2EN4cute5tupleIJNS5_1CILi1EEES8_S8_EEENS6_IJNS7_ILi64EEESA_SA_EEELi512ENS_6half_tEfNS_4arch4Sm90ELb1ELb0ELb1ELb1ELb1ELb0ELb0ELb0ELb0ELb1ELb1ELb0EEENS1_21CollectiveEpilogueFwdINS6_IJSA_NS7_ILi512EEESA_EEES9_SC_SE_Li256ELb1ELb1ELb1ELb0EEENS1_36VarlenDynamicPersistentTileSchedulerILi64ELi64ELi256ELi128ELb1ELb1ELb1ELb1ELb1ELb1EEEEEEEEEvNT_6ParamsE:
[----:B------:R-:W-:Y:S01]  /*0000*/  LDC R1, c[0x0][0x37c] ;  /* 0x0000df00ff017b82 */ /* 0x000fe20000000800 */
[----:B------:R-:W-:Y:S05]  /*0010*/  EXIT ;  /* 0x000000000000794d */ /* 0x000fea0003800000 */
.L_x_14:
        /* <DEDUP_REMOVED lines=14> */
.L_x_32:


//--------------------- .text._ZN7cutlass13device_kernelIN5flash11enable_sm90INS1_16FlashAttnFwdSm90INS1_25CollectiveMainloopFwdSm90ILi2EN4cute5tupleIJNS5_1CILi1EEES8_S8_EEENS6_IJNS7_ILi64EEESA_SA_EEELi512ENS_6half_tEfNS_4arch4Sm90ELb1ELb0ELb1ELb1ELb1ELb1ELb0ELb0ELb0ELb1ELb1ELb0EEENS1_21CollectiveEpilogueFwdINS6_IJSA_NS7_ILi512EEESA_EEES9_SC_SE_Li256ELb1ELb1ELb1ELb0EEENS1_36VarlenDynamicPersistentTileSchedulerILi64ELi64ELi256ELi128ELb1ELb1ELb1ELb1ELb1ELb1EEEEEEEEEvNT_6ParamsE --------------------------
	.section	.text._ZN7cutlass13device_kernelIN5flash11enable_sm90INS1_16FlashAttnFwdSm90INS1_25CollectiveMainloopFwdSm90ILi2EN4cute5tupleIJNS5_1CILi1EEES8_S8_EEENS6_IJNS7_ILi64EEESA_SA_EEELi512ENS_6half_tEfNS_4arch4Sm90ELb1ELb0ELb1ELb1ELb1ELb1ELb0ELb0ELb0ELb1ELb1ELb0EEENS1_21CollectiveEpilogueFwdINS6_IJSA_NS7_ILi512EEESA_EEES9_SC_SE_Li256ELb1ELb1ELb1ELb0EEENS1_36VarlenDynamicPersistentTileSchedulerILi64ELi64ELi256ELi128ELb1ELb1ELb1ELb1ELb1ELb1EEEEEEEEEvNT_6ParamsE,"ax",@progbits
	.align	128
.text._ZN7cutlass13device_kernelIN5flash11enable_sm90INS1_16FlashAttnFwdSm90INS1_25CollectiveMainloopFwdSm90ILi2EN4cute5tupleIJNS5_1CILi1EEES8_S8_EEENS6_IJNS7_ILi64EEESA_SA_EEELi512ENS_6half_tEfNS_4arch4Sm90ELb1ELb0ELb1ELb1ELb1ELb1ELb0ELb0ELb0ELb1ELb1ELb0EEENS1_21CollectiveEpilogueFwdINS6_IJSA_NS7_ILi512EEESA_EEES9_SC_SE_Li256ELb1ELb1ELb1ELb0EEENS1_36VarlenDynamicPersistentTileSchedulerILi64ELi64ELi256ELi128ELb1ELb1ELb1ELb1ELb1ELb1EEEEEEEEEvNT_6ParamsE:
        .type           _ZN7cutlass13device_kernelIN5flash11enable_sm90INS1_16FlashAttnFwdSm90INS1_25CollectiveMainloopFwdSm90ILi2EN4cute5tupleIJNS5_1CILi1EEES8_S8_EEENS6_IJNS7_ILi64EEESA_SA_EEELi512ENS_6half_tEfNS_4arch4Sm90ELb1ELb0ELb1ELb1ELb1ELb1ELb0ELb0ELb0ELb1ELb1ELb0EEENS1_21CollectiveEpilogueFwdINS6_IJSA_NS7_ILi512EEESA_EEES9_SC_SE_Li256ELb1ELb1ELb1ELb0EEENS1_36VarlenDynamicPersistentTileSchedulerILi64ELi64ELi256ELi128ELb1ELb1ELb1ELb1ELb1ELb1EEEEEEEEEvNT_6ParamsE,@function
        .size           _ZN7cutlass13device_kernelIN5flash11enable_sm90INS1_16FlashAttnFwdSm90INS1_25CollectiveMainloopFwdSm90ILi2EN4cute5tupleIJNS5_1CILi1EEES8_S8_EEENS6_IJNS7_ILi64EEESA_SA_EEELi512ENS_6half_tEfNS_4arch4Sm90ELb1ELb0ELb1ELb1ELb1ELb1ELb0ELb0ELb0ELb1ELb1ELb0EEENS1_21CollectiveEpilogueFwdINS6_IJSA_NS7_ILi512EEESA_EEES9_SC_SE_Li256ELb1ELb1ELb1ELb0EEENS1_36VarlenDynamicPersistentTileSchedulerILi64ELi64ELi256ELi128ELb1ELb1ELb1ELb1ELb1ELb1EEEEEEEEEvNT_6ParamsE,(.L_x_33 - _ZN7cutlass13device_kernelIN5flash11enable_sm90INS1_16FlashAttnFwdSm90INS1_25CollectiveMainloopFwdSm90ILi2EN4cute5tupleIJNS5_1CILi1EEES8_S8_EEENS6_IJNS7_ILi64EEESA_SA_EEELi512ENS_6half_tEfNS_4arch4Sm90ELb1ELb0ELb1ELb1ELb1ELb1ELb0ELb0ELb0ELb1ELb1ELb0EEENS1_21CollectiveEpilogueFwdINS6_IJSA_NS7_ILi512EEESA_EEES9_SC_SE_Li256ELb1ELb1ELb1ELb0EEENS1_36VarlenDynamicPersistentTileSchedulerILi64ELi64ELi256ELi128ELb1ELb1ELb1ELb1ELb1ELb1EEEEEEEEEvNT_6ParamsE)
        .other          _ZN7cutlass13device_kernelIN5flash11enable_sm90INS1_16FlashAttnFwdSm90INS1_25CollectiveMainloopFwdSm90ILi2EN4cute5tupleIJNS5_1CILi1EEES8_S8_EEENS6_IJNS7_ILi64EEESA_SA_EEELi512ENS_6half_tEfNS_4arch4Sm90ELb1ELb0ELb1ELb1ELb1ELb1ELb0ELb0ELb0ELb1ELb1ELb0EEENS1_21CollectiveEpilogueFwdINS6_IJSA_NS7_ILi512EEESA_EEES9_SC_SE_Li256ELb1ELb1ELb1ELb0EEENS1_36VarlenDynamicPersistentTileSchedulerILi64ELi64ELi256ELi128ELb1ELb1ELb1ELb1ELb1ELb1EEEEEEEEEvNT_6ParamsE,@"STO_CUDA_ENTRY STV_DEFAULT"
_ZN7cutlass13device_kernelIN5flash11enable_sm90INS1_16FlashAttnFwdSm90INS1_25CollectiveMainloopFwdSm90ILi2EN4cute5tupleIJNS5_1CILi1EEES8_S8_EEENS6_IJNS7_ILi64EEESA_SA_EEELi512ENS_6half_tEfNS_4arch4Sm90ELb1ELb0ELb1ELb1ELb1ELb1ELb0ELb0ELb0ELb1ELb1ELb0EEENS1_21CollectiveEpilogueFwdINS6_IJSA_NS7_ILi512EEESA_EEES9_SC_SE_Li256ELb1ELb1ELb1ELb0EEENS1_36VarlenDynamicPersistentTileSchedulerILi64ELi64ELi256ELi128ELb1ELb1ELb1ELb1ELb1ELb1EEEEEEEEEvNT_6ParamsE:
[----:B------:R-:W-:Y:S01]  /*0000*/  LDC R1, c[0x0][0x37c] ;  /* 0x0000df00ff017b82 */ /* 0x000fe20000000800 */
[----:B------:R-:W-:Y:S05]  /*0010*/  EXIT ;  /* 0x000000000000794d */ /* 0x000fea0003800000 */
.L_x_15:
        /* <DEDUP_REMOVED lines=14> */
.L_x_33:


//--------------------- .text._ZN7cutlass13device_kernelIN5flash11enable_sm90INS1_16FlashAttnFwdSm90INS1_25CollectiveMainloopFwdSm90ILi2EN4cute5tupleIJNS5_1CILi1EEES8_S8_EEENS6_IJNS7_ILi64EEESA_SA_EEELi512ENS_6half_tEfNS_4arch4Sm90ELb1ELb0ELb1ELb1ELb1ELb0ELb1ELb0ELb0ELb1ELb1ELb0EEENS1_21CollectiveEpilogueFwdINS6_IJSA_NS7_ILi512EEESA_EEES9_SC_SE_Li256ELb1ELb1ELb1ELb0EEENS1_36VarlenDynamicPersistentTileSchedulerILi64ELi64ELi256ELi128ELb1ELb1ELb1ELb1ELb1ELb1EEEEEEEEEvNT_6ParamsE --------------------------
	.section	.text._ZN7cutlass13device_kernelIN5flash11enable_sm90INS1_16FlashAttnFwdSm90INS1_25CollectiveMainloopFwdSm90ILi2EN4cute5tupleIJNS5_1CILi1EEES8_S8_EEENS6_IJNS7_ILi64EEESA_SA_EEELi512ENS_6half_tEfNS_4arch4Sm90ELb1ELb0ELb1ELb1ELb1ELb0ELb1ELb0ELb0ELb1ELb1ELb0EEENS1_21CollectiveEpilogueFwdINS6_IJSA_NS7_ILi512EEESA_EEES9_SC_SE_Li256ELb1ELb1ELb1ELb0EEENS1_36VarlenDynamicPersistentTileSchedulerILi64ELi64ELi256ELi128ELb1ELb1ELb1ELb1ELb1ELb1EEEEEEEEEvNT_6ParamsE,"ax",@progbits
	.align	128
.text._ZN7cutlass13device_kernelIN5flash11enable_sm90INS1_16FlashAttnFwdSm90INS1_25CollectiveMainloopFwdSm90ILi2EN4cute5tupleIJNS5_1CILi1EEES8_S8_EEENS6_IJNS7_ILi64EEESA_SA_EEELi512ENS_6half_tEfNS_4arch4Sm90ELb1ELb0ELb1ELb1ELb1ELb0ELb1ELb0ELb0ELb1ELb1ELb0EEENS1_21CollectiveEpilogueFwdINS6_IJSA_NS7_ILi512EEESA_EEES9_SC_SE_Li256ELb1ELb1ELb1ELb0EEENS1_36VarlenDynamicPersistentTileSchedulerILi64ELi64ELi256ELi128ELb1ELb1ELb1ELb1ELb1ELb1EEEEEEEEEvNT_6ParamsE:
        .type           _ZN7cutlass13device_kernelIN5flash11enable_sm90INS1_16FlashAttnFwdSm90INS1_25CollectiveMainloopFwdSm90ILi2EN4cute5tupleIJNS5_1CILi1EEES8_S8_EEENS6_IJNS7_ILi64EEESA_SA_EEELi512ENS_6half_tEfNS_4arch4Sm90ELb1ELb0ELb1ELb1ELb1ELb0ELb1ELb0ELb0ELb1ELb1ELb0EEENS1_21CollectiveEpilogueFwdINS6_IJSA_NS7_ILi512EEESA_EEES9_SC_SE_Li256ELb1ELb1ELb1ELb0EEENS1_36VarlenDynamicPersistentTileSchedulerILi64ELi64ELi256ELi128ELb1ELb1ELb1ELb1ELb1ELb1EEEEEEEEEvNT_6ParamsE,@function
        .size           _ZN7cutlass13device_kernelIN5flash11enable_sm90INS1_16FlashAttnFwdSm90INS1_25CollectiveMainloopFwdSm90ILi2EN4cute5tupleIJNS5_1CILi1EEES8_S8_EEENS6_IJNS7_ILi64EEESA_SA_EEELi512ENS_6half_tEfNS_4arch4Sm90ELb1ELb0ELb1ELb1ELb1ELb0ELb1ELb0ELb0ELb1ELb1ELb0EEENS1_21CollectiveEpilogueFwdINS6_IJSA_NS7_ILi512EEESA_EEES9_SC_SE_Li256ELb1ELb1ELb1ELb0EEENS1_36VarlenDynamicPersistentTileSchedulerILi64ELi64ELi256ELi128ELb1ELb1ELb1ELb1ELb1ELb1EEEEEEEEEvNT_6ParamsE,(.L_x_34 - _ZN7cutlass13device_kernelIN5flash11enable_sm90INS1_16FlashAttnFwdSm90INS1_25CollectiveMainloopFwdSm90ILi2EN4cute5tupleIJNS5_1CILi1EEES8_S8_EEENS6_IJNS7_ILi64EEESA_SA_EEELi512ENS_6half_tEfNS_4arch4Sm90ELb1ELb0ELb1ELb1ELb1ELb0ELb1ELb0ELb0ELb1ELb1ELb0EEENS1_21CollectiveEpilogueFwdINS6_IJSA_NS7_ILi512EEESA_EEES9_SC_SE_Li256ELb1ELb1ELb1ELb0EEENS1_36VarlenDynamicPersistentTileSchedulerILi64ELi64ELi256ELi128ELb1ELb1ELb1ELb1ELb1ELb1EEEEEEEEEvNT_6ParamsE)
        .other          _ZN7cutlass13device_kernelIN5flash11enable_sm90INS1_16FlashAttnFwdSm90INS1_25CollectiveMainloopFwdSm90ILi2EN4cute5tupleIJNS5_1CILi1EEES8_S8_EEENS6_IJNS7_ILi64EEESA_SA_EEELi512ENS_6half_tEfNS_4arch4Sm90ELb1ELb0ELb1ELb1ELb1ELb0ELb1ELb0ELb0ELb1ELb1ELb0EEENS1_21CollectiveEpilogueFwdINS6_IJSA_NS7_ILi512EEESA_EEES9_SC_SE_Li256ELb1ELb1ELb1ELb0EEENS1_36VarlenDynamicPersistentTileSchedulerILi64ELi64ELi256ELi128ELb1ELb1ELb1ELb1ELb1ELb1EEEEEEEEEvNT_6ParamsE,@"STO_CUDA_ENTRY STV_DEFAULT"
_ZN7cutlass13device_kernelIN5flash11enable_sm90INS1_16FlashAttnFwdSm90INS1_25CollectiveMainloopFwdSm90ILi2EN4cute5tupleIJNS5_1CILi1EEES8_S8_EEENS6_IJNS7_ILi64EEESA_SA_EEELi512ENS_6half_tEfNS_4arch4Sm90ELb1ELb0ELb1ELb1ELb1ELb0ELb1ELb0ELb0ELb1ELb1ELb0EEENS1_21CollectiveEpilogueFwdINS6_IJSA_NS7_ILi512EEESA_EEES9_SC_SE_Li256ELb1ELb1ELb1ELb0EEENS1_36VarlenDynamicPersistentTileSchedulerILi64ELi64ELi256ELi128ELb1ELb1ELb1ELb1ELb1ELb1EEEEEEEEEvNT_6ParamsE:
[----:B------:R-:W-:Y:S01]  /*0000*/  LDC R1, c[0x0][0x37c] ;  /* 0x0000df00ff017b82 */ /* 0x000fe20000000800 */
[----:B------:R-:W-:Y:S05]  /*0010*/  EXIT ;  /* 0x000000000000794d */ /* 0x000fea0003800000 */
.L_x_16:
        /* <DEDUP_REMOVED lines=14> */
.L_x_34:


//--------------------- .text._ZN7cutlass13device_kernelIN5flash11enable_sm90INS1_16FlashAttnFwdSm90INS1_25CollectiveMainloopFwdSm90ILi2EN4cute5tupleIJNS5_1CILi1EEES8_S8_EEENS6_IJNS7_ILi64EEESA_SA_EEELi512ENS_6half_tEfNS_4arch4Sm90ELb1ELb0ELb1ELb1ELb1ELb1ELb1ELb0ELb0ELb1ELb1ELb0EEENS1_21CollectiveEpilogueFwdINS6_IJSA_NS7_ILi512EEESA_EEES9_SC_SE_Li256ELb1ELb1ELb1ELb0EEENS1_36VarlenDynamicPersistentTileSchedulerILi64ELi64ELi256ELi128ELb1ELb1ELb1ELb1ELb1ELb1EEEEEEEEEvNT_6ParamsE --------------------------
	.section	.text._ZN7cutlass13device_kernelIN5flash11enable_sm90INS1_16FlashAttnFwdSm90INS1_25CollectiveMainloopFwdSm90ILi2EN4cute5tupleIJNS5_1CILi1EEES8_S8_EEENS6_IJNS7_ILi64EEESA_SA_EEELi512ENS_6half_tEfNS_4arch4Sm90ELb1ELb0ELb1ELb1ELb1ELb1ELb1ELb0ELb0ELb1ELb1ELb0EEENS1_21CollectiveEpilogueFwdINS6_IJSA_NS7_ILi512EEESA_EEES9_SC_SE_Li256ELb1ELb1ELb1ELb0EEENS1_36VarlenDynamicPersistentTileSchedulerILi64ELi64ELi256ELi128ELb1ELb1ELb1ELb1ELb1ELb1EEEEEEEEEvNT_6ParamsE,"ax",@progbits
	.align	128
.text._ZN7cutlass13device_kernelIN5flash11enable_sm90INS1_16FlashAttnFwdSm90INS1_25CollectiveMainloopFwdSm90ILi2EN4cute5tupleIJNS5_1CILi1EEES8_S8_EEENS6_IJNS7_ILi64EEESA_SA_EEELi512ENS_6half_tEfNS_4arch4Sm90ELb1ELb0ELb1ELb1ELb1ELb1ELb1ELb0ELb0ELb1ELb1ELb0EEENS1_21CollectiveEpilogueFwdINS6_IJSA_NS7_ILi512EEESA_EEES9_SC_SE_Li256ELb1ELb1ELb1ELb0EEENS1_36VarlenDynamicPersistentTileSchedulerILi64ELi64ELi256ELi128ELb1ELb1ELb1ELb1ELb1ELb1EEEEEEEEEvNT_6ParamsE:
        .type           _ZN7cutlass13device_kernelIN5flash11enable_sm90INS1_16FlashAttnFwdSm90INS1_25CollectiveMainloopFwdSm90ILi2EN4cute5tupleIJNS5_1CILi1EEES8_S8_EEENS6_IJNS7_ILi64EEESA_SA_EEELi512ENS_6half_tEfNS_4arch4Sm90ELb1ELb0ELb1ELb1ELb1ELb1ELb1ELb0ELb0ELb1ELb1ELb0EEENS1_21CollectiveEpilogueFwdINS6_IJSA_NS7_ILi512EEESA_EEES9_SC_SE_Li256ELb1ELb1ELb1ELb0EEENS1_36VarlenDynamicPersistentTileSchedulerILi64ELi64ELi256ELi128ELb1ELb1ELb1ELb1ELb1ELb1EEEEEEEEEvNT_6ParamsE,@function
        .size           _ZN7cutlass13device_kernelIN5flash11enable_sm90INS1_16FlashAttnFwdSm90INS1_25CollectiveMainloopFwdSm90ILi2EN4cute5tupleIJNS5_1CILi1EEES8_S8_EEENS6_IJNS7_ILi64EEESA_SA_EEELi512ENS_6half_tEfNS_4arch4Sm90ELb1ELb0ELb1ELb1ELb1ELb1ELb1ELb0ELb0ELb1ELb1ELb0EEENS1_21CollectiveEpilogueFwdINS6_IJSA_NS7_ILi512EEESA_EEES9_SC_SE_Li256ELb1ELb1ELb1ELb0EEENS1_36VarlenDynamicPersistentTileSchedulerILi64ELi64ELi256ELi128ELb1ELb1ELb1ELb1ELb1ELb1EEEEEEEEEvNT_6ParamsE,(.L_x_35 - _ZN7cutlass13device_kernelIN5flash11enable_sm90INS1_16FlashAttnFwdSm90INS1_25CollectiveMainloopFwdSm90ILi2EN4cute5tupleIJNS5_1CILi1EEES8_S8_EEENS6_IJNS7_ILi64EEESA_SA_EEELi512ENS_6half_tEfNS_4arch4Sm90ELb1ELb0ELb1ELb1ELb1ELb1ELb1ELb0ELb0ELb1ELb1ELb0EEENS1_21CollectiveEpilogueFwdINS6_IJSA_NS7_ILi512EEESA_EEES9_SC_SE_Li256ELb1ELb1ELb1ELb0EEENS1_36VarlenDynamicPersistentTileSchedulerILi64ELi64ELi256ELi128ELb1ELb1ELb1ELb1ELb1ELb1EEEEEEEEEvNT_6ParamsE)
        .other          _ZN7cutlass13device_kernelIN5flash11enable_sm90INS1_16FlashAttnFwdSm90INS1_25CollectiveMainloopFwdSm90ILi2EN4cute5tupleIJNS5_1CILi1EEES8_S8_EEENS6_IJNS7_ILi64EEESA_SA_EEELi512ENS_6half_tEfNS_4arch4Sm90ELb1ELb0ELb1ELb1ELb1ELb1ELb1ELb0ELb0ELb1ELb1ELb0EEENS1_21CollectiveEpilogueFwdINS6_IJSA_NS7_ILi512EEESA_EEES9_SC_SE_Li256ELb1ELb1ELb1ELb0EEENS1_36VarlenDynamicPersistentTileSchedulerILi64ELi64ELi256ELi128ELb1ELb1ELb1ELb1ELb1ELb1EEEEEEEEEvNT_6ParamsE,@"STO_CUDA_ENTRY STV_DEFAULT"
_ZN7cutlass13device_kernelIN5flash11enable_sm90INS1_16FlashAttnFwdSm90INS1_25CollectiveMainloopFwdSm90ILi2EN4cute5tupleIJNS5_1CILi1EEES8_S8_EEENS6_IJNS7_ILi64EEESA_SA_EEELi512ENS_6half_tEfNS_4arch4Sm90ELb1ELb0ELb1ELb1ELb1ELb1ELb1ELb0ELb0ELb1ELb1ELb0EEENS1_21CollectiveEpilogueFwdINS6_IJSA_NS7_ILi512EEESA_EEES9_SC_SE_Li256ELb1ELb1ELb1ELb0EEENS1_36VarlenDynamicPersistentTileSchedulerILi64ELi64ELi256ELi128ELb1ELb1ELb1ELb1ELb1ELb1EEEEEEEEEvNT_6ParamsE:
[----:B------:R-:W-:Y:S01]  /*0000*/  LDC R1, c[0x0][0x37c] ;  /* 0x0000df00ff017b82 */ /* 0x000fe20000000800 */
[----:B------:R-:W-:Y:S05]  /*0010*/  EXIT ;  /* 0x000000000000794d */ /* 0x000fea0003800000 */
.L_x_17:
        /* <DEDUP_REMOVED lines=14> */
.L_x_35:


//--------------------- .nv.shared.reserved.0     --------------------------
	.section	.nv.shared.reserved.0,"aw",@nobits
	.weak		__nv_reservedSMEM_offset_0_alias
	.size		__nv_reservedSMEM_offset_0_alias, 0, 64
	.other		__nv_reservedSMEM_offset_0_alias,@"STO_CUDA_RESERVED_SHARED STV_DEFAULT"
__nv_reservedSMEM_offset_0_alias:
	.zero		0
	.zero		64


//--------------------- .nv.global                --------------------------
	.section	.nv.global,"aw",@nobits
.nv.global:
	.type		_ZN89_INTERNAL_283f6ab4_53_flash_fwd_hdim64_512_fp16_paged_split_softcap_sm90_cu_49158569_35484cute1_E,@object
	.size		_ZN89_INTERNAL_283f6ab4_53_flash_fwd_hdim64_512_fp16_paged_split_softcap_sm90_cu_49158569_35484cute1_E,(_ZN89_INTERNAL_283f6ab4_53_flash_fwd_hdim64_512_fp16_paged_split_softcap_sm90_cu_49158569_35484cuda3std3__45__cpo6cbeginE - _ZN89_INTERNAL_283f6ab4_53_flash_fwd_hdim64_512_fp16_paged_split_softcap_sm90_cu_49158569_35484cute1_E)
_ZN89_INTERNAL_283f6ab4_53_flash_fwd_hdim64_512_fp16_paged_split_softcap_sm90_cu_49158569_35484cute1_E:
	.zero		1
	.type		_ZN89_INTERNAL_283f6ab4_53_flash_fwd_hdim64_512_fp16_paged_split_softcap_sm90_cu_49158569_35484cuda3std3__45__cpo6cbeginE,@object
	.size		_ZN89_INTERNAL_283f6ab4_53_flash_fwd_hdim64_512_fp16_paged_split_softcap_sm90_cu_49158569_35484cuda3std3__45__cpo6cbeginE,(_ZN89_INTERNAL_283f6ab4_53_flash_fwd_hdim64_512_fp16_paged_split_softcap_sm90_cu_49158569_35484cuda3std3__48in_placeE - _ZN89_INTERNAL_283f6ab4_53_flash_fwd_hdim64_512_fp16_paged_split_softcap_sm90_cu_49158569_35484cuda3std3__45__cpo6cbeginE)
_ZN89_INTERNAL_283f6ab4_53_flash_fwd_hdim64_512_fp16_paged_split_softcap_sm90_cu_49158569_35484cuda3std3__45__cpo6cbeginE:
	.zero		1
	.type		_ZN89_INTERNAL_283f6ab4_53_flash_fwd_hdim64_512_fp16_paged_split_softcap_sm90_cu_49158569_35484cuda3std3__48in_placeE,@object
	.size		_ZN89_INTERNAL_283f6ab4_53_flash_fwd_hdim64_512_fp16_paged_split_softcap_sm90_cu_49158569_35484cuda3std3__48in_placeE,(_ZN89_INTERNAL_283f6ab4_53_flash_fwd_hdim64_512_fp16_paged_split_softcap_sm90_cu_49158569_35484cuda3std6ranges3__45__cpo9iter_moveE - _ZN89_INTERNAL_283f6ab4_53_flash_fwd_hdim64_512_fp16_paged_split_softcap_sm90_cu_49158569_35484cuda3std3__48in_placeE)
_ZN89_INTERNAL_283f6ab4_53_flash_fwd_hdim64_512_fp16_paged_split_softcap_sm90_cu_49158569_35484cuda3std3__48in_placeE:
	.zero		1
	.type		_ZN89_INTERNAL_283f6ab4_53_flash_fwd_hdim64_512_fp16_paged_split_softcap_sm90_cu_49158569_35484cuda3std6ranges3__45__cpo9iter_moveE,@object
	.size		_ZN89_INTERNAL_283f6ab4_53_flash_fwd_hdim64_512_fp16_paged_split_softcap_sm90_cu_49158569_35484cuda3std6ranges3__45__cpo9iter_moveE,(_ZN89_INTERNAL_283f6ab4_53_flash_fwd_hdim64_512_fp16_paged_split_softcap_sm90_cu_49158569_35484cuda3std3__45__cpo5beginE - _ZN89_INTERNAL_283f6ab4_53_flash_fwd_hdim64_512_fp16_paged_split_softcap_sm90_cu_49158569_35484cuda3std6ranges3__45__cpo9iter_moveE)
_ZN89_INTERNAL_283f6ab4_53_flash_fwd_hdim64_512_fp16_paged_split_softcap_sm90_cu_49158569_35484cuda3std6ranges3__45__cpo9iter_moveE:
	.zero		1
	.type		_ZN89_INTERNAL_283f6ab4_53_flash_fwd_hdim64_512_fp16_paged_split_softcap_sm90_cu_49158569_35484cuda3std3__45__cpo5beginE,@object
	.size		_ZN89_INTERNAL_283f6ab4_53_flash_fwd_hdim64_512_fp16_paged_split_softcap_sm90_cu_49158569_35484cuda3std3__45__cpo5beginE,(_ZN89_INTERNAL_283f6ab4_53_flash_fwd_hdim64_512_fp16_paged_split_softcap_sm90_cu_49158569_35484cuda3std3__491_GLOBAL__N__283f6ab4_53_flash_fwd_hdim64_512_fp16_paged_split_softcap_sm90_cu_49158569_35486ignoreE - _ZN89_INTERNAL_283f6ab4_53_flash_fwd_hdim64_512_fp16_paged_split_softcap_sm90_cu_49158569_35484cuda3std3__45__cpo5beginE)
_ZN89_INTERNAL_283f6ab4_53_flash_fwd_hdim64_512_fp16_paged_split_softcap_sm90_cu_49158569_35484cuda3std3__45__cpo5beginE:
	.zero		1
	.type		_ZN89_INTERNAL_283f6ab4_53_flash_fwd_hdim64_512_fp16_paged_split_softcap_sm90_cu_49158569_35484cuda3std3__491_GLOBAL__N__283f6ab4_53_flash_fwd_hdim64_512_fp16_paged_split_softcap_sm90_cu_49158569_35486ignoreE,@object
	.size		_ZN89_INTERNAL_283f6ab4_53_flash_fwd_hdim64_512_fp16_paged_split_softcap_sm90_cu_49158569_35484cuda3std3__491_GLOBAL__N__283f6ab4_53_flash_fwd_hdim64_512_fp16_paged_split_softcap_sm90_cu_49158569_35486ignoreE,(_ZN89_INTERNAL_283f6ab4_53_flash_fwd_hdim64_512_fp16_paged_split_softcap_sm90_cu_49158569_35484cute7productE - _ZN89_INTERNAL_283f6ab4_53_flash_fwd_hdim64_512_fp16_paged_split_softcap_sm90_cu_49158569_35484cuda3std3__491_GLOBAL__N__283f6ab4_53_flash_fwd_hdim64_512_fp16_paged_split_softcap_sm90_cu_49158569_35486ignoreE)
_ZN89_INTERNAL_283f6ab4_53_flash_fwd_hdim64_512_fp16_paged_split_softcap_sm90_cu_49158569_35484cuda3std3__491_GLOBAL__N__283f6ab4_53_flash_fwd_hdim64_512_fp16_paged_split_softcap_sm90_cu_49158569_35486ignoreE:
	.zero		1
	.type		_ZN89_INTERNAL_283f6ab4_53_flash_fwd_hdim64_512_fp16_paged_split_softcap_sm90_cu_49158569_35484cute7productE,@object
	.size		_ZN89_INTERNAL_283f6ab4_53_flash_fwd_hdim64_512_fp16_paged_split_softcap_sm90_cu_49158569_35484cute7productE,(_ZN89_INTERNAL_283f6ab4_53_flash_fwd_hdim64_512_fp16_paged_split_softcap_sm90_cu_49158569_35484cuda3std3__45__cpo3endE - _ZN89_INTERNAL_283f6ab4_53_flash_fwd_hdim64_512_fp16_paged_split_softcap_sm90_cu_49158569_35484cute7productE)
_ZN89_INTERNAL_283f6ab4_53_flash_fwd_hdim64_512_fp16_paged_split_softcap_sm90_cu_49158569_35484cute7productE:
	.zero		1
	.type		_ZN89_INTERNAL_283f6ab4_53_flash_fwd_hdim64_512_fp16_paged_split_softcap_sm90_cu_49158569_35484cuda3std3__45__cpo3endE,@object
	.size		_ZN89_INTERNAL_283f6ab4_53_flash_fwd_hdim64_512_fp16_paged_split_softcap_sm90_cu_49158569_35484cuda3std3__45__cpo3endE,(_ZN89_INTERNAL_283f6ab4_53_flash_fwd_hdim64_512_fp16_paged_split_softcap_sm90_cu_49158569_35484cuda3std3__419piecewise_constructE - _ZN89_INTERNAL_283f6ab4_53_flash_fwd_hdim64_512_fp16_paged_split_softcap_sm90_cu_49158569_35484cuda3std3__45__cpo3endE)
_ZN89_INTERNAL_283f6ab4_53_flash_fwd_hdim64_512_fp16_paged_split_softcap_sm90_cu_49158569_35484cuda3std3__45__cpo3endE:
	.zero		1
	.type		_ZN89_INTERNAL_283f6ab4_53_flash_fwd_hdim64_512_fp16_paged_split_softcap_sm90_cu_49158569_35484cuda3std3__419piecewise_constructE,@object
	.size		_ZN89_INTERNAL_283f6ab4_53_flash_fwd_hdim64_512_fp16_paged_split_softcap_sm90_cu_49158569_35484cuda3std3__419piecewise_constructE,(_ZN89_INTERNAL_283f6ab4_53_flash_fwd_hdim64_512_fp16_paged_split_softcap_sm90_cu_49158569_35484cuda3std3__45__cpo4cendE - _ZN89_INTERNAL_283f6ab4_53_flash_fwd_hdim64_512_fp16_paged_split_softcap_sm90_cu_49158569_35484cuda3std3__419piecewise_constructE)
_ZN89_INTERNAL_283f6ab4_53_flash_fwd_hdim64_512_fp16_paged_split_softcap_sm90_cu_49158569_35484cuda3std3__419piecewise_constructE:
	.zero		1
	.type		_ZN89_INTERNAL_283f6ab4_53_flash_fwd_hdim64_512_fp16_paged_split_softcap_sm90_cu_49158569_35484cuda3std3__45__cpo4cendE,@object
	.size		_ZN89_INTERNAL_283f6ab4_53_flash_fwd_hdim64_512_fp16_paged_split_softcap_sm90_cu_49158569_35484cuda3std3__45__cpo4cendE,(_ZN89_INTERNAL_283f6ab4_53_flash_fwd_hdim64_512_fp16_paged_split_softcap_sm90_cu_49158569_35484cuda3std6ranges3__45__cpo4swapE - _ZN89_INTERNAL_283f6ab4_53_flash_fwd_hdim64_512_fp16_paged_split_softcap_sm90_cu_49158569_35484cuda3std3__45__cpo4cendE)
_ZN89_INTERNAL_283f6ab4_53_flash_fwd_hdim64_512_fp16_paged_split_softcap_sm90_cu_49158569_35484cuda3std3__45__cpo4cendE:
	.zero		1
	.type		_ZN89_INTERNAL_283f6ab4_53_flash_fwd_hdim64_512_fp16_paged_split_softcap_sm90_cu_49158569_35484cuda3std6ranges3__45__cpo4swapE,@object
	.size		_ZN89_INTERNAL_283f6ab4_53_flash_fwd_hdim64_512_fp16_paged_split_softcap_sm90_cu_49158569_35484cuda3std6ranges3__45__cpo4swapE,(.L_7 - _ZN89_INTERNAL_283f6ab4_53_flash_fwd_hdim64_512_fp16_paged_split_softcap_sm90_cu_49158569_35484cuda3std6ranges3__45__cpo4swapE)
_ZN89_INTERNAL_283f6ab4_53_flash_fwd_hdim64_512_fp16_paged_split_softcap_sm90_cu_49158569_35484cuda3std6ranges3__45__cpo4swapE:
	.zero		1
.L_7:


//--------------------- .nv.constant0._ZN7cutlass13device_kernelIN5flash11enable_sm90INS1_16FlashAttnFwdSm90INS1_25CollectiveMainloopFwdSm90ILi2EN4cute5tupleIJNS5_1CILi1EEES8_S8_EEENS6_IJNS7_ILi64EEESA_SA_EEELi512ENS_6half_tEfNS_4arch4Sm90ELb0ELb0ELb1ELb0ELb1ELb0ELb0ELb0ELb0ELb1ELb1ELb0EEENS1_21CollectiveEpilogueFwdINS6_IJSA_NS7_ILi512EEESA_EEES9_SC_SE_Li256ELb0ELb1ELb1ELb0EEENS1_19SingleTileSchedulerILb0ELb1ELb1ELi64EEEEEEEEEvNT_6ParamsE --------------------------
	.section	.nv.constant0._ZN7cutlass13device_kernelIN5flash11enable_sm90INS1_16FlashAttnFwdSm90INS1_25CollectiveMainloopFwdSm90ILi2EN4cute5tupleIJNS5_1CILi1EEES8_S8_EEENS6_IJNS7_ILi64EEESA_SA_EEELi512ENS_6half_tEfNS_4arch4Sm90ELb0ELb0ELb1ELb0ELb1ELb0ELb0ELb0ELb0ELb1ELb1ELb0EEENS1_21CollectiveEpilogueFwdINS6_IJSA_NS7_ILi512EEESA_EEES9_SC_SE_Li256ELb0ELb1ELb1ELb0EEENS1_19SingleTileSchedulerILb0ELb1ELb1ELi64EEEEEEEEEvNT_6ParamsE,"a",@progbits
	.sectionflags	@""
	.align	4
.nv.constant0._ZN7cutlass13device_kernelIN5flash11enable_sm90INS1_16FlashAttnFwdSm90INS1_25CollectiveMainloopFwdSm90ILi2EN4cute5tupleIJNS5_1CILi1EEES8_S8_EEENS6_IJNS7_ILi64EEESA_SA_EEELi512ENS_6half_tEfNS_4arch4Sm90ELb0ELb0ELb1ELb0ELb1ELb0ELb0ELb0ELb0ELb1ELb1ELb0EEENS1_21CollectiveEpilogueFwdINS6_IJSA_NS7_ILi512EEESA_EEES9_SC_SE_Li256ELb0ELb1ELb1ELb0EEENS1_19SingleTileSchedulerILb0ELb1ELb1ELi64EEEEEEEEEvNT_6ParamsE:
	.zero		3456


//--------------------- .nv.constant0._ZN7cutlass13device_kernelIN5flash11enable_sm90INS1_16FlashAttnFwdSm90INS1_25CollectiveMainloopFwdSm90ILi2EN4cute5tupleIJNS5_1CILi1EEES8_S8_EEENS6_IJNS7_ILi64EEESA_SA_EEELi512ENS_6half_tEfNS_4arch4Sm90ELb0ELb0ELb1ELb0ELb1ELb0ELb1ELb0ELb0ELb1ELb1ELb0EEENS1_21CollectiveEpilogueFwdINS6_IJSA_NS7_ILi512EEESA_EEES9_SC_SE_Li256ELb0ELb1ELb1ELb0EEENS1_19SingleTileSchedulerILb0ELb1ELb1ELi64EEEEEEEEEvNT_6ParamsE --------------------------
	.section	.nv.constant0._ZN7cutlass13device_kernelIN5flash11enable_sm90INS1_16FlashAttnFwdSm90INS1_25CollectiveMainloopFwdSm90ILi2EN4cute5tupleIJNS5_1CILi1EEES8_S8_EEENS6_IJNS7_ILi64EEESA_SA_EEELi512ENS_6half_tEfNS_4arch4Sm90ELb0ELb0ELb1ELb0ELb1ELb0ELb1ELb0ELb0ELb1ELb1ELb0EEENS1_21CollectiveEpilogueFwdINS6_IJSA_NS7_ILi512EEESA_EEES9_SC_SE_Li256ELb0ELb1ELb1ELb0EEENS1_19SingleTileSchedulerILb0ELb1ELb1ELi64EEEEEEEEEvNT_6ParamsE,"a",@progbits
	.sectionflags	@""
	.align	4
.nv.constant0._ZN7cutlass13device_kernelIN5flash11enable_sm90INS1_16FlashAttnFwdSm90INS1_25CollectiveMainloopFwdSm90ILi2EN4cute5tupleIJNS5_1CILi1EEES8_S8_EEENS6_IJNS7_ILi64EEESA_SA_EEELi512ENS_6half_tEfNS_4arch4Sm90ELb0ELb0ELb1ELb0ELb1ELb0ELb1ELb0ELb0ELb1ELb1ELb0EEENS1_21CollectiveEpilogueFwdINS6_IJSA_NS7_ILi512EEESA_EEES9_SC_SE_Li256ELb0ELb1ELb1ELb0EEENS1_19SingleTileSchedulerILb0ELb1ELb1ELi64EEEEEEEEEvNT_6ParamsE:
	.zero		3712


//--------------------- .nv.constant0._ZN7cutlass13device_kernelIN5flash11enable_sm90INS1_16FlashAttnFwdSm90INS1_25CollectiveMainloopFwdSm90ILi2EN4cute5tupleIJNS5_1CILi1EEES8_S8_EEENS6_IJNS7_ILi64EEESA_SA_EEELi512ENS_6half_tEfNS_4arch4Sm90ELb0ELb0ELb1ELb1ELb1ELb0ELb0ELb0ELb0ELb1ELb1ELb0EEENS1_21CollectiveEpilogueFwdINS6_IJSA_NS7_ILi512EEESA_EEES9_SC_SE_Li256ELb1ELb1ELb1ELb0EEENS1_36VarlenDynamicPersistentTileSchedulerILi64ELi64ELi256ELi128ELb1ELb1ELb1ELb0ELb1ELb1EEEEEEEEEvNT_6ParamsE --------------------------
	.section	.nv.constant0._ZN7cutlass13device_kernelIN5flash11enable_sm90INS1_16FlashAttnFwdSm90INS1_25CollectiveMainloopFwdSm90ILi2EN4cute5tupleIJNS5_1CILi1EEES8_S8_EEENS6_IJNS7_ILi64EEESA_SA_EEELi512ENS_6half_tEfNS_4arch4Sm90ELb0ELb0ELb1ELb1ELb1ELb0ELb0ELb0ELb0ELb1ELb1ELb0EEENS1_21CollectiveEpilogueFwdINS6_IJSA_NS7_ILi512EEESA_EEES9_SC_SE_Li256ELb1ELb1ELb1ELb0EEENS1_36VarlenDynamicPersistentTileSchedulerILi64ELi64ELi256ELi128ELb1ELb1ELb1ELb0ELb1ELb1EEEEEEEEEvNT_6ParamsE,"a",@progbits
	.sectionflags	@""
	.align	4
.nv.constant0._ZN7cutlass13device_kernelIN5flash11enable_sm90INS1_16FlashAttnFwdSm90INS1_25CollectiveMainloopFwdSm90ILi2EN4cute5tupleIJNS5_1CILi1EEES8_S8_EEENS6_IJNS7_ILi64EEESA_SA_EEELi512ENS_6half_tEfNS_4arch4Sm90ELb0ELb0ELb1ELb1ELb1ELb0ELb0ELb0ELb0ELb1ELb1ELb0EEENS1_21CollectiveEpilogueFwdINS6_IJSA_NS7_ILi512EEESA_EEES9_SC_SE_Li256ELb1ELb1ELb1ELb0EEENS1_36VarlenDynamicPersistentTileSchedulerILi64ELi64ELi256ELi128ELb1ELb1ELb1ELb0ELb1ELb1EEEEEEEEEvNT_6ParamsE:
	.zero		3584


//--------------------- .nv.constant0._ZN7cutlass13device_kernelIN5flash11enable_sm90INS1_16FlashAttnFwdSm90INS1_25CollectiveMainloopFwdSm90ILi2EN4cute5tupleIJNS5_1CILi1EEES8_S8_EEENS6_IJNS7_ILi64EEESA_SA_EEELi512ENS_6half_tEfNS_4arch4Sm90ELb0ELb0ELb1ELb1ELb1ELb1ELb0ELb0ELb0ELb1ELb1ELb0EEENS1_21CollectiveEpilogueFwdINS6_IJSA_NS7_ILi512EEESA_EEES9_SC_SE_Li256ELb1ELb1ELb1ELb0EEENS1_36VarlenDynamicPersistentTileSchedulerILi64ELi64ELi256ELi128ELb1ELb1ELb1ELb0ELb1ELb1EEEEEEEEEvNT_6ParamsE --------------------------
	.section	.nv.constant0._ZN7cutlass13device_kernelIN5flash11enable_sm90INS1_16FlashAttnFwdSm90INS1_25CollectiveMainloopFwdSm90ILi2EN4cute5tupleIJNS5_1CILi1EEES8_S8_EEENS6_IJNS7_ILi64EEESA_SA_EEELi512ENS_6half_tEfNS_4arch4Sm90ELb0ELb0ELb1ELb1ELb1ELb1ELb0ELb0ELb0ELb1ELb1ELb0EEENS1_21CollectiveEpilogueFwdINS6_IJSA_NS7_ILi512EEESA_EEES9_SC_SE_Li256ELb1ELb1ELb1ELb0EEENS1_36VarlenDynamicPersistentTileSchedulerILi64ELi64ELi256ELi128ELb1ELb1ELb1ELb0ELb1ELb1EEEEEEEEEvNT_6ParamsE,"a",@progbits
	.sectionflags	@""
	.align	4
.nv.constant0._ZN7cutlass13device_kernelIN5flash11enable_sm90INS1_16FlashAttnFwdSm90INS1_25CollectiveMainloopFwdSm90ILi2EN4cute5tupleIJNS5_1CILi1EEES8_S8_EEENS6_IJNS7_ILi64EEESA_SA_EEELi512ENS_6half_tEfNS_4arch4Sm90ELb0ELb0ELb1ELb1ELb1ELb1ELb0ELb0ELb0ELb1ELb1ELb0EEENS1_21CollectiveEpilogueFwdINS6_IJSA_NS7_ILi512EEESA_EEES9_SC_SE_Li256ELb1ELb1ELb1ELb0EEENS1_36VarlenDynamicPersistentTileSchedulerILi64ELi64ELi256ELi128ELb1ELb1ELb1ELb0ELb1ELb1EEEEEEEEEvNT_6ParamsE:
	.zero		3584


//--------------------- .nv.constant0._ZN7cutlass13device_kernelIN5flash11enable_sm90INS1_16FlashAttnFwdSm90INS1_25CollectiveMainloopFwdSm90ILi2EN4cute5tupleIJNS5_1CILi1EEES8_S8_EEENS6_IJNS7_ILi64EEESA_SA_EEELi512ENS_6half_tEfNS_4arch4Sm90ELb0ELb0ELb1ELb1ELb1ELb0ELb1ELb0ELb0ELb1ELb1ELb0EEENS1_21CollectiveEpilogueFwdINS6_IJSA_NS7_ILi512EEESA_EEES9_SC_SE_Li256ELb1ELb1ELb1ELb0EEENS1_36VarlenDynamicPersistentTileSchedulerILi64ELi64ELi256ELi128ELb1ELb1ELb1ELb0ELb1ELb1EEEEEEEEEvNT_6ParamsE --------------------------
	.section	.nv.constant0._ZN7cutlass13device_kernelIN5flash11enable_sm90INS1_16FlashAttnFwdSm90INS1_25CollectiveMainloopFwdSm90ILi2EN4cute5tupleIJNS5_1CILi1EEES8_S8_EEENS6_IJNS7_ILi64EEESA_SA_EEELi512ENS_6half_tEfNS_4arch4Sm90ELb0ELb0ELb1ELb1ELb1ELb0ELb1ELb0ELb0ELb1ELb1ELb0EEENS1_21CollectiveEpilogueFwdINS6_IJSA_NS7_ILi512EEESA_EEES9_SC_SE_Li256ELb1ELb1ELb1ELb0EEENS1_36VarlenDynamicPersistentTileSchedulerILi64ELi64ELi256ELi128ELb1ELb1ELb1ELb0ELb1ELb1EEEEEEEEEvNT_6ParamsE,"a",@progbits
	.sectionflags	@""
	.align	4
.nv.constant0._ZN7cutlass13device_kernelIN5flash11enable_sm90INS1_16FlashAttnFwdSm90INS1_25CollectiveMainloopFwdSm90ILi2EN4cute5tupleIJNS5_1CILi1EEES8_S8_EEENS6_IJNS7_ILi64EEESA_SA_EEELi512ENS_6half_tEfNS_4arch4Sm90ELb0ELb0ELb1ELb1ELb1ELb0ELb1ELb0ELb0ELb1ELb1ELb0EEENS1_21CollectiveEpilogueFwdINS6_IJSA_NS7_ILi512EEESA_EEES9_SC_SE_Li256ELb1ELb1ELb1ELb0EEENS1_36VarlenDynamicPersistentTileSchedulerILi64ELi64ELi256ELi128ELb1ELb1ELb1ELb0ELb1ELb1EEEEEEEEEvNT_6ParamsE:
	.zero		3840


//--------------------- .nv.constant0._ZN7cutlass13device_kernelIN5flash11enable_sm90INS1_16FlashAttnFwdSm90INS1_25CollectiveMainloopFwdSm90ILi2EN4cute5tupleIJNS5_1CILi1EEES8_S8_EEENS6_IJNS7_ILi64EEESA_SA_EEELi512ENS_6half_tEfNS_4arch4Sm90ELb0ELb0ELb1ELb1ELb1ELb1ELb1ELb0ELb0ELb1ELb1ELb0EEENS1_21CollectiveEpilogueFwdINS6_IJSA_NS7_ILi512EEESA_EEES9_SC_SE_Li256ELb1ELb1ELb1ELb0EEENS1_36VarlenDynamicPersistentTileSchedulerILi64ELi64ELi256ELi128ELb1ELb1ELb1ELb0ELb1ELb1EEEEEEEEEvNT_6ParamsE --------------------------
	.section	.nv.constant0._ZN7cutlass13device_kernelIN5flash11enable_sm90INS1_16FlashAttnFwdSm90INS1_25CollectiveMainloopFwdSm90ILi2EN4cute5tupleIJNS5_1CILi1EEES8_S8_EEENS6_IJNS7_ILi64EEESA_SA_EEELi512ENS_6half_tEfNS_4arch4Sm90ELb0ELb0ELb1ELb1ELb1ELb1ELb1ELb0ELb0ELb1ELb1ELb0EEENS1_21CollectiveEpilogueFwdINS6_IJSA_NS7_ILi512EEESA_EEES9_SC_SE_Li256ELb1ELb1ELb1ELb0EEENS1_36VarlenDynamicPersistentTileSchedulerILi64ELi64ELi256ELi128ELb1ELb1ELb1ELb0ELb1ELb1EEEEEEEEEvNT_6ParamsE,"a",@progbits
	.sectionflags	@""
	.align	4
.nv.constant0._ZN7cutlass13device_kernelIN5flash11enable_sm90INS1_16FlashAttnFwdSm90INS1_25CollectiveMainloopFwdSm90ILi2EN4cute5tupleIJNS5_1CILi1EEES8_S8_EEENS6_IJNS7_ILi64EEESA_SA_EEELi512ENS_6half_tEfNS_4arch4Sm90ELb0ELb0ELb1ELb1ELb1ELb1ELb1ELb0ELb0ELb1ELb1ELb0EEENS1_21CollectiveEpilogueFwdINS6_IJSA_NS7_ILi512EEESA_EEES9_SC_SE_Li256ELb1ELb1ELb1ELb0EEENS1_36VarlenDynamicPersistentTileSchedulerILi64ELi64ELi256ELi128ELb1ELb1ELb1ELb0ELb1ELb1EEEEEEEEEvNT_6ParamsE:
	.zero		3840


//--------------------- .nv.constant0._ZN7cutlass13device_kernelIN5flash11enable_sm90INS1_16FlashAttnFwdSm90INS1_25CollectiveMainloopFwdSm90ILi2EN4cute5tupleIJNS5_1CILi1EEES8_S8_EEENS6_IJNS7_ILi64EEESA_SA_EEELi512ENS_6half_tEfNS_4arch4Sm90ELb0ELb1ELb1ELb0ELb1ELb0ELb0ELb0ELb0ELb1ELb1ELb0EEENS1_21CollectiveEpilogueFwdINS6_IJSA_NS7_ILi512EEESA_EEES9_SC_SE_Li256ELb0ELb1ELb1ELb0EEENS1_19SingleTileSchedulerILb0ELb1ELb1ELi64EEEEEEEEEvNT_6ParamsE --------------------------
	.section	.nv.constant0._ZN7cutlass13device_kernelIN5flash11enable_sm90INS1_16FlashAttnFwdSm90INS1_25CollectiveMainloopFwdSm90ILi2EN4cute5tupleIJNS5_1CILi1EEES8_S8_EEENS6_IJNS7_ILi64EEESA_SA_EEELi512ENS_6half_tEfNS_4arch4Sm90ELb0ELb1ELb1ELb0ELb1ELb0ELb0ELb0ELb0ELb1ELb1ELb0EEENS1_21CollectiveEpilogueFwdINS6_IJSA_NS7_ILi512EEESA_EEES9_SC_SE_Li256ELb0ELb1ELb1ELb0EEENS1_19SingleTileSchedulerILb0ELb1ELb1ELi64EEEEEEEEEvNT_6ParamsE,"a",@progbits
	.sectionflags	@""
	.align	4
.nv.constant0._ZN7cutlass13device_kernelIN5flash11enable_sm90INS1_16FlashAttnFwdSm90INS1_25CollectiveMainloopFwdSm90ILi2EN4cute5tupleIJNS5_1CILi1EEES8_S8_EEENS6_IJNS7_ILi64EEESA_SA_EEELi512ENS_6half_tEfNS_4arch4Sm90ELb0ELb1ELb1ELb0ELb1ELb0ELb0ELb0ELb0ELb1ELb1ELb0EEENS1_21CollectiveEpilogueFwdINS6_IJSA_NS7_ILi512EEESA_EEES9_SC_SE_Li256ELb0ELb1ELb1ELb0EEENS1_19SingleTileSchedulerILb0ELb1ELb1ELi64EEEEEEEEEvNT_6ParamsE:
	.zero		3456


//--------------------- .nv.constant0._ZN7cutlass13device_kernelIN5flash11enable_sm90INS1_16FlashAttnFwdSm90INS1_25CollectiveMainloopFwdSm90ILi2EN4cute5tupleIJNS5_1CILi1EEES8_S8_EEENS6_IJNS7_ILi64EEESA_SA_EEELi512ENS_6half_tEfNS_4arch4Sm90ELb0ELb1ELb1ELb0ELb1ELb0ELb1ELb0ELb0ELb1ELb1ELb0EEENS1_21CollectiveEpilogueFwdINS6_IJSA_NS7_ILi512EEESA_EEES9_SC_SE_Li256ELb0ELb1ELb1ELb0EEENS1_19SingleTileSchedulerILb0ELb1ELb1ELi64EEEEEEEEEvNT_6ParamsE --------------------------
	.section	.nv.constant0._ZN7cutlass13device_kernelIN5flash11enable_sm90INS1_16FlashAttnFwdSm90INS1_25CollectiveMainloopFwdSm90ILi2EN4cute5tupleIJNS5_1CILi1EEES8_S8_EEENS6_IJNS7_ILi64EEESA_SA_EEELi512ENS_6half_tEfNS_4arch4Sm90ELb0ELb1ELb1ELb0ELb1ELb0ELb1ELb0ELb0ELb1ELb1ELb0EEENS1_21CollectiveEpilogueFwdINS6_IJSA_NS7_ILi512EEESA_EEES9_SC_SE_Li256ELb0ELb1ELb1ELb0EEENS1_19SingleTileSchedulerILb0ELb1ELb1ELi64EEEEEEEEEvNT_6ParamsE,"a",@progbits
	.sectionflags	@""
	.align	4
.nv.constant0._ZN7cutlass13device_kernelIN5flash11enable_sm90INS1_16FlashAttnFwdSm90INS1_25CollectiveMainloopFwdSm90ILi2EN4cute5tupleIJNS5_1CILi1EEES8_S8_EEENS6_IJNS7_ILi64EEESA_SA_EEELi512ENS_6half_tEfNS_4arch4Sm90ELb0ELb1ELb1ELb0ELb1ELb0ELb1ELb0ELb0ELb1ELb1ELb0EEENS1_21CollectiveEpilogueFwdINS6_IJSA_NS7_ILi512EEESA_EEES9_SC_SE_Li256ELb0ELb1ELb1ELb0EEENS1_19SingleTileSchedulerILb0ELb1ELb1ELi64EEEEEEEEEvNT_6ParamsE:
	.zero		3712


//--------------------- .nv.constant0._ZN7cutlass13device_kernelIN5flash11enable_sm90INS1_16FlashAttnFwdSm90INS1_25CollectiveMainloopFwdSm90ILi2EN4cute5tupleIJNS5_1CILi1EEES8_S8_EEENS6_IJNS7_ILi64EEESA_SA_EEELi512ENS_6half_tEfNS_4arch4Sm90ELb0ELb1ELb1ELb1ELb1ELb0ELb0ELb0ELb0ELb1ELb1ELb0EEENS1_21CollectiveEpilogueFwdINS6_IJSA_NS7_ILi512EEESA_EEES9_SC_SE_Li256ELb1ELb1ELb1ELb0EEENS1_36VarlenDynamicPersistentTileSchedulerILi64ELi64ELi256ELi128ELb1ELb1ELb1ELb1ELb0ELb1EEEEEEEEEvNT_6ParamsE --------------------------
	.section	.nv.constant0._ZN7cutlass13device_kernelIN5flash11enable_sm90INS1_16FlashAttnFwdSm90INS1_25CollectiveMainloopFwdSm90ILi2EN4cute5tupleIJNS5_1CILi1EEES8_S8_EEENS6_IJNS7_ILi64EEESA_SA_EEELi512ENS_6half_tEfNS_4arch4Sm90ELb0ELb1ELb1ELb1ELb1ELb0ELb0ELb0ELb0ELb1ELb1ELb0EEENS1_21CollectiveEpilogueFwdINS6_IJSA_NS7_ILi512EEESA_EEES9_SC_SE_Li256ELb1ELb1ELb1ELb0EEENS1_36VarlenDynamicPersistentTileSchedulerILi64ELi64ELi256ELi128ELb1ELb1ELb1ELb1ELb0ELb1EEEEEEEEEvNT_6ParamsE,"a",@progbits
	.sectionflags	@""
	.align	4
.nv.constant0._ZN7cutlass13device_kernelIN5flash11enable_sm90INS1_16FlashAttnFwdSm90INS1_25CollectiveMainloopFwdSm90ILi2EN4cute5tupleIJNS5_1CILi1EEES8_S8_EEENS6_IJNS7_ILi64EEESA_SA_EEELi512ENS_6half_tEfNS_4arch4Sm90ELb0ELb1ELb1ELb1ELb1ELb0ELb0ELb0ELb0ELb1ELb1ELb0EEENS1_21CollectiveEpilogueFwdINS6_IJSA_NS7_ILi512EEESA_EEES9_SC_SE_Li256ELb1ELb1ELb1ELb0EEENS1_36VarlenDynamicPersistentTileSchedulerILi64ELi64ELi256ELi128ELb1ELb1ELb1ELb1ELb0ELb1EEEEEEEEEvNT_6ParamsE:
	.zero		3584


//--------------------- .nv.constant0._ZN7cutlass13device_kernelIN5flash11enable_sm90INS1_16FlashAttnFwdSm90INS1_25CollectiveMainloopFwdSm90ILi2EN4cute5tupleIJNS5_1CILi1EEES8_S8_EEENS6_IJNS7_ILi64EEESA_SA_EEELi512ENS_6half_tEfNS_4arch4Sm90ELb0ELb1ELb1ELb1ELb1ELb1ELb0ELb0ELb0ELb1ELb1ELb0EEENS1_21CollectiveEpilogueFwdINS6_IJSA_NS7_ILi512EEESA_EEES9_SC_SE_Li256ELb1ELb1ELb1ELb0EEENS1_36VarlenDynamicPersistentTileSchedulerILi64ELi64ELi256ELi128ELb1ELb1ELb1ELb1ELb0ELb1EEEEEEEEEvNT_6ParamsE --------------------------
	.section	.nv.constant0._ZN7cutlass13device_kernelIN5flash11enable_sm90INS1_16FlashAttnFwdSm90INS1_25CollectiveMainloopFwdSm90ILi2EN4cute5tupleIJNS5_1CILi1EEES8_S8_EEENS6_IJNS7_ILi64EEESA_SA_EEELi512ENS_6half_tEfNS_4arch4Sm90ELb0ELb1ELb1ELb1ELb1ELb1ELb0ELb0ELb0ELb1ELb1ELb0EEENS1_21CollectiveEpilogueFwdINS6_IJSA_NS7_ILi512EEESA_EEES9_SC_SE_Li256ELb1ELb1ELb1ELb0EEENS1_36VarlenDynamicPersistentTileSchedulerILi64ELi64ELi256ELi128ELb1ELb1ELb1ELb1ELb0ELb1EEEEEEEEEvNT_6ParamsE,"a",@progbits
	.sectionflags	@""
	.align	4
.nv.constant0._ZN7cutlass13device_kernelIN5flash11enable_sm90INS1_16FlashAttnFwdSm90INS1_25CollectiveMainloopFwdSm90ILi2EN4cute5tupleIJNS5_1CILi1EEES8_S8_EEENS6_IJNS7_ILi64EEESA_SA_EEELi512ENS_6half_tEfNS_4arch4Sm90ELb0ELb1ELb1ELb1ELb1ELb1ELb0ELb0ELb0ELb1ELb1ELb0EEENS1_21CollectiveEpilogueFwdINS6_IJSA_NS7_ILi512EEESA_EEES9_SC_SE_Li256ELb1ELb1ELb1ELb0EEENS1_36VarlenDynamicPersistentTileSchedulerILi64ELi64ELi256ELi128ELb1ELb1ELb1ELb1ELb0ELb1EEEEEEEEEvNT_6ParamsE:
	.zero		3584


//--------------------- .nv.constant0._ZN7cutlass13device_kernelIN5flash11enable_sm90INS1_16FlashAttnFwdSm90INS1_25CollectiveMainloopFwdSm90ILi2EN4cute5tupleIJNS5_1CILi1EEES8_S8_EEENS6_IJNS7_ILi64EEESA_SA_EEELi512ENS_6half_tEfNS_4arch4Sm90ELb0ELb1ELb1ELb1ELb1ELb0ELb1ELb0ELb0ELb1ELb1ELb0EEENS1_21CollectiveEpilogueFwdINS6_IJSA_NS7_ILi512EEESA_EEES9_SC_SE_Li256ELb1ELb1ELb1ELb0EEENS1_36VarlenDynamicPersistentTileSchedulerILi64ELi64ELi256ELi128ELb1ELb1ELb1ELb1ELb0ELb1EEEEEEEEEvNT_6ParamsE --------------------------
	.section	.nv.constant0._ZN7cutlass13device_kernelIN5flash11enable_sm90INS1_16FlashAttnFwdSm90INS1_25CollectiveMainloopFwdSm90ILi2EN4cute5tupleIJNS5_1CILi1EEES8_S8_EEENS6_IJNS7_ILi64EEESA_SA_EEELi512ENS_6half_tEfNS_4arch4Sm90ELb0ELb1ELb1ELb1ELb1ELb0ELb1ELb0ELb0ELb1ELb1ELb0EEENS1_21CollectiveEpilogueFwdINS6_IJSA_NS7_ILi512EEESA_EEES9_SC_SE_Li256ELb1ELb1ELb1ELb0EEENS1_36VarlenDynamicPersistentTileSchedulerILi64ELi64ELi256ELi128ELb1ELb1ELb1ELb1ELb0ELb1EEEEEEEEEvNT_6ParamsE,"a",@progbits
	.sectionflags	@""
	.align	4
.nv.constant0._ZN7cutlass13device_kernelIN5flash11enable_sm90INS1_16FlashAttnFwdSm90INS1_25CollectiveMainloopFwdSm90ILi2EN4cute5tupleIJNS5_1CILi1EEES8_S8_EEENS6_IJNS7_ILi64EEESA_SA_EEELi512ENS_6half_tEfNS_4arch4Sm90ELb0ELb1ELb1ELb1ELb1ELb0ELb1ELb0ELb0ELb1ELb1ELb0EEENS1_21CollectiveEpilogueFwdINS6_IJSA_NS7_ILi512EEESA_EEES9_SC_SE_Li256ELb1ELb1ELb1ELb0EEENS1_36VarlenDynamicPersistentTileSchedulerILi64ELi64ELi256ELi128ELb1ELb1ELb1ELb1ELb0ELb1EEEEEEEEEvNT_6ParamsE:
	.zero		3840


//--------------------- .nv.constant0._ZN7cutlass13device_kernelIN5flash11enable_sm90INS1_16FlashAttnFwdSm90INS1_25CollectiveMainloopFwdSm90ILi2EN4cute5tupleIJNS5_1CILi1EEES8_S8_EEENS6_IJNS7_ILi64EEESA_SA_EEELi512ENS_6half_tEfNS_4arch4Sm90ELb0ELb1ELb1ELb1ELb1ELb1ELb1ELb0ELb0ELb1ELb1ELb0EEENS1_21CollectiveEpilogueFwdINS6_IJSA_NS7_ILi512EEESA_EEES9_SC_SE_Li256ELb1ELb1ELb1ELb0EEENS1_36VarlenDynamicPersistentTileSchedulerILi64ELi64ELi256ELi128ELb1ELb1ELb1ELb1ELb0ELb1EEEEEEEEEvNT_6ParamsE --------------------------
	.section	.nv.constant0._ZN7cutlass13device_kernelIN5flash11enable_sm90INS1_16FlashAttnFwdSm90INS1_25CollectiveMainloopFwdSm90ILi2EN4cute5tupleIJNS5_1CILi1EEES8_S8_EEENS6_IJNS7_ILi64EEESA_SA_EEELi512ENS_6half_tEfNS_4arch4Sm90ELb0ELb1ELb1ELb1ELb1ELb1ELb1ELb0ELb0ELb1ELb1ELb0EEENS1_21CollectiveEpilogueFwdINS6_IJSA_NS7_ILi512EEESA_EEES9_SC_SE_Li256ELb1ELb1ELb1ELb0EEENS1_36VarlenDynamicPersistentTileSchedulerILi64ELi64ELi256ELi128ELb1ELb1ELb1ELb1ELb0ELb1EEEEEEEEEvNT_6ParamsE,"a",@progbits
	.sectionflags	@""
	.align	4
.nv.constant0._ZN7cutlass13device_kernelIN5flash11enable_sm90INS1_16FlashAttnFwdSm90INS1_25CollectiveMainloopFwdSm90ILi2EN4cute5tupleIJNS5_1CILi1EEES8_S8_EEENS6_IJNS7_ILi64EEESA_SA_EEELi512ENS_6half_tEfNS_4arch4Sm90ELb0ELb1ELb1ELb1ELb1ELb1ELb1ELb0ELb0ELb1ELb1ELb0EEENS1_21CollectiveEpilogueFwdINS6_IJSA_NS7_ILi512EEESA_EEES9_SC_SE_Li256ELb1ELb1ELb1ELb0EEENS1_36VarlenDynamicPersistentTileSchedulerILi64ELi64ELi256ELi128ELb1ELb1ELb1ELb1ELb0ELb1EEEEEEEEEvNT_6ParamsE:
	.zero		3840


//--------------------- .nv.constant0._ZN7cutlass13device_kernelIN5flash11enable_sm90INS1_16FlashAttnFwdSm90INS1_25CollectiveMainloopFwdSm90ILi2EN4cute5tupleIJNS5_1CILi1EEES8_S8_EEENS6_IJNS7_ILi64EEESA_SA_EEELi512ENS_6half_tEfNS_4arch4Sm90ELb1ELb0ELb1ELb0ELb1ELb0ELb0ELb0ELb0ELb1ELb1ELb0EEENS1_21CollectiveEpilogueFwdINS6_IJSA_NS7_ILi512EEESA_EEES9_SC_SE_Li256ELb0ELb1ELb1ELb0EEENS1_19SingleTileSchedulerILb0ELb1ELb1ELi64EEEEEEEEEvNT_6ParamsE --------------------------
	.section	.nv.constant0._ZN7cutlass13device_kernelIN5flash11enable_sm90INS1_16FlashAttnFwdSm90INS1_25CollectiveMainloopFwdSm90ILi2EN4cute5tupleIJNS5_1CILi1EEES8_S8_EEENS6_IJNS7_ILi64EEESA_SA_EEELi512ENS_6half_tEfNS_4arch4Sm90ELb1ELb0ELb1ELb0ELb1ELb0ELb0ELb0ELb0ELb1ELb1ELb0EEENS1_21CollectiveEpilogueFwdINS6_IJSA_NS7_ILi512EEESA_EEES9_SC_SE_Li256ELb0ELb1ELb1ELb0EEENS1_19SingleTileSchedulerILb0ELb1ELb1ELi64EEEEEEEEEvNT_6ParamsE,"a",@progbits
	.sectionflags	@""
	.align	4
.nv.constant0._ZN7cutlass13device_kernelIN5flash11enable_sm90INS1_16FlashAttnFwdSm90INS1_25CollectiveMainloopFwdSm90ILi2EN4cute5tupleIJNS5_1CILi1EEES8_S8_EEENS6_IJNS7_ILi64EEESA_SA_EEELi512ENS_6half_tEfNS_4arch4Sm90ELb1ELb0ELb1ELb0ELb1ELb0ELb0ELb0ELb0ELb1ELb1ELb0EEENS1_21CollectiveEpilogueFwdINS6_IJSA_NS7_ILi512EEESA_EEES9_SC_SE_Li256ELb0ELb1ELb1ELb0EEENS1_19SingleTileSchedulerILb0ELb1ELb1ELi64EEEEEEEEEvNT_6ParamsE:
	.zero		3456


//--------------------- .nv.constant0._ZN7cutlass13device_kernelIN5flash11enable_sm90INS1_16FlashAttnFwdSm90INS1_25CollectiveMainloopFwdSm90ILi2EN4cute5tupleIJNS5_1CILi1EEES8_S8_EEENS6_IJNS7_ILi64EEESA_SA_EEELi512ENS_6half_tEfNS_4arch4Sm90ELb1ELb0ELb1ELb0ELb1ELb0ELb1ELb0ELb0ELb1ELb1ELb0EEENS1_21CollectiveEpilogueFwdINS6_IJSA_NS7_ILi512EEESA_EEES9_SC_SE_Li256ELb0ELb1ELb1ELb0EEENS1_19SingleTileSchedulerILb0ELb1ELb1ELi64EEEEEEEEEvNT_6ParamsE --------------------------
	.section	.nv.constant0._ZN7cutlass13device_kernelIN5flash11enable_sm90INS1_16FlashAttnFwdSm90INS1_25CollectiveMainloopFwdSm90ILi2EN4cute5tupleIJNS5_1CILi1EEES8_S8_EEENS6_IJNS7_ILi64EEESA_SA_EEELi512ENS_6half_tEfNS_4arch4Sm90ELb1ELb0ELb1ELb0ELb1ELb0ELb1ELb0ELb0ELb1ELb1ELb0EEENS1_21CollectiveEpilogueFwdINS6_IJSA_NS7_ILi512EEESA_EEES9_SC_SE_Li256ELb0ELb1ELb1ELb0EEENS1_19SingleTileSchedulerILb0ELb1ELb1ELi64EEEEEEEEEvNT_6ParamsE,"a",@progbits
	.sectionflags	@""
	.align	4
.nv.constant0._ZN7cutlass13device_kernelIN5flash11enable_sm90INS1_16FlashAttnFwdSm90INS1_25CollectiveMainloopFwdSm90ILi2EN4cute5tupleIJNS5_1CILi1EEES8_S8_EEENS6_IJNS7_ILi64EEESA_SA_EEELi512ENS_6half_tEfNS_4arch4Sm90ELb1ELb0ELb1ELb0ELb1ELb0ELb1ELb0ELb0ELb1ELb1ELb0EEENS1_21CollectiveEpilogueFwdINS6_IJSA_NS7_ILi512EEESA_EEES9_SC_SE_Li256ELb0ELb1ELb1ELb0EEENS1_19SingleTileSchedulerILb0ELb1ELb1ELi64EEEEEEEEEvNT_6ParamsE:
	.zero		3712


//--------------------- .nv.constant0._ZN7cutlass13device_kernelIN5flash11enable_sm90INS1_16FlashAttnFwdSm90INS1_25CollectiveMainloopFwdSm90ILi2EN4cute5tupleIJNS5_1CILi1EEES8_S8_EEENS6_IJNS7_ILi64EEESA_SA_EEELi512ENS_6half_tEfNS_4arch4Sm90ELb1ELb0ELb1ELb1ELb1ELb0ELb0ELb0ELb0ELb1ELb1ELb0EEENS1_21CollectiveEpilogueFwdINS6_IJSA_NS7_ILi512EEESA_EEES9_SC_SE_Li256ELb1ELb1ELb1ELb0EEENS1_36VarlenDynamicPersistentTileSchedulerILi64ELi64ELi256ELi128ELb1ELb1ELb1ELb1ELb1ELb1EEEEEEEEEvNT_6ParamsE --------------------------
	.section	.nv.constant0._ZN7cutlass13device_kernelIN5flash11enable_sm90INS1_16FlashAttnFwdSm90INS1_25CollectiveMainloopFwdSm90ILi2EN4cute5tupleIJNS5_1CILi1EEES8_S8_EEENS6_IJNS7_ILi64EEESA_SA_EEELi512ENS_6half_tEfNS_4arch4Sm90ELb1ELb0ELb1ELb1ELb1ELb0ELb0ELb0ELb0ELb1ELb1ELb0EEENS1_21CollectiveEpilogueFwdINS6_IJSA_NS7_ILi512EEESA_EEES9_SC_SE_Li256ELb1ELb1ELb1ELb0EEENS1_36VarlenDynamicPersistentTileSchedulerILi64ELi64ELi256ELi128ELb1ELb1ELb1ELb1ELb1ELb1EEEEEEEEEvNT_6ParamsE,"a",@progbits
	.sectionflags	@""
	.align	4
.nv.constant0._ZN7cutlass13device_kernelIN5flash11enable_sm90INS1_16FlashAttnFwdSm90INS1_25CollectiveMainloopFwdSm90ILi2EN4cute5tupleIJNS5_1CILi1EEES8_S8_EEENS6_IJNS7_ILi64EEESA_SA_EEELi512ENS_6half_tEfNS_4arch4Sm90ELb1ELb0ELb1ELb1ELb1ELb0ELb0ELb0ELb0ELb1ELb1ELb0EEENS1_21CollectiveEpilogueFwdINS6_IJSA_NS7_ILi512EEESA_EEES9_SC_SE_Li256ELb1ELb1ELb1ELb0EEENS1_36VarlenDynamicPersistentTileSchedulerILi64ELi64ELi256ELi128ELb1ELb1ELb1ELb1ELb1ELb1EEEEEEEEEvNT_6ParamsE:
	.zero		3584


//--------------------- .nv.constant0._ZN7cutlass13device_kernelIN5flash11enable_sm90INS1_16FlashAttnFwdSm90INS1_25CollectiveMainloopFwdSm90ILi2EN4cute5tupleIJNS5_1CILi1EEES8_S8_EEENS6_IJNS7_ILi64EEESA_SA_EEELi512ENS_6half_tEfNS_4arch4Sm90ELb1ELb0ELb1ELb1ELb1ELb1ELb0ELb0ELb0ELb1ELb1ELb0EEENS1_21CollectiveEpilogueFwdINS6_IJSA_NS7_ILi512EEESA_EEES9_SC_SE_Li256ELb1ELb1ELb1ELb0EEENS1_36VarlenDynamicPersistentTileSchedulerILi64ELi64ELi256ELi128ELb1ELb1ELb1ELb1ELb1ELb1EEEEEEEEEvNT_6ParamsE --------------------------
	.section	.nv.constant0._ZN7cutlass13device_kernelIN5flash11enable_sm90INS1_16FlashAttnFwdSm90INS1_25CollectiveMainloopFwdSm90ILi2EN4cute5tupleIJNS5_1CILi1EEES8_S8_EEENS6_IJNS7_ILi64EEESA_SA_EEELi512ENS_6half_tEfNS_4arch4Sm90ELb1ELb0ELb1ELb1ELb1ELb1ELb0ELb0ELb0ELb1ELb1ELb0EEENS1_21CollectiveEpilogueFwdINS6_IJSA_NS7_ILi512EEESA_EEES9_SC_SE_Li256ELb1ELb1ELb1ELb0EEENS1_36VarlenDynamicPersistentTileSchedulerILi64ELi64ELi256ELi128ELb1ELb1ELb1ELb1ELb1ELb1EEEEEEEEEvNT_6ParamsE,"a",@progbits
	.sectionflags	@""
	.align	4
.nv.constant0._ZN7cutlass13device_kernelIN5flash11enable_sm90INS1_16FlashAttnFwdSm90INS1_25CollectiveMainloopFwdSm90ILi2EN4cute5tupleIJNS5_1CILi1EEES8_S8_EEENS6_IJNS7_ILi64EEESA_SA_EEELi512ENS_6half_tEfNS_4arch4Sm90ELb1ELb0ELb1ELb1ELb1ELb1ELb0ELb0ELb0ELb1ELb1ELb0EEENS1_21CollectiveEpilogueFwdINS6_IJSA_NS7_ILi512EEESA_EEES9_SC_SE_Li256ELb1ELb1ELb1ELb0EEENS1_36VarlenDynamicPersistentTileSchedulerILi64ELi64ELi256ELi128ELb1ELb1ELb1ELb1ELb1ELb1EEEEEEEEEvNT_6ParamsE:
	.zero		3584


//--------------------- .nv.constant0._ZN7cutlass13device_kernelIN5flash11enable_sm90INS1_16FlashAttnFwdSm90INS1_25CollectiveMainloopFwdSm90ILi2EN4cute5tupleIJNS5_1CILi1EEES8_S8_EEENS6_IJNS7_ILi64EEESA_SA_EEELi512ENS_6half_tEfNS_4arch4Sm90ELb1ELb0ELb1ELb1ELb1ELb0ELb1ELb0ELb0ELb1ELb1ELb0EEENS1_21CollectiveEpilogueFwdINS6_IJSA_NS7_ILi512EEESA_EEES9_SC_SE_Li256ELb1ELb1ELb1ELb0EEENS1_36VarlenDynamicPersistentTileSchedulerILi64ELi64ELi256ELi128ELb1ELb1ELb1ELb1ELb1ELb1EEEEEEEEEvNT_6ParamsE --------------------------
	.section	.nv.constant0._ZN7cutlass13device_kernelIN5flash11enable_sm90INS1_16FlashAttnFwdSm90INS1_25CollectiveMainloopFwdSm90ILi2EN4cute5tupleIJNS5_1CILi1EEES8_S8_EEENS6_IJNS7_ILi64EEESA_SA_EEELi512ENS_6half_tEfNS_4arch4Sm90ELb1ELb0ELb1ELb1ELb1ELb0ELb1ELb0ELb0ELb1ELb1ELb0EEENS1_21CollectiveEpilogueFwdINS6_IJSA_NS7_ILi512EEESA_EEES9_SC_SE_Li256ELb1ELb1ELb1ELb0EEENS1_36VarlenDynamicPersistentTileSchedulerILi64ELi64ELi256ELi128ELb1ELb1ELb1ELb1ELb1ELb1EEEEEEEEEvNT_6ParamsE,"a",@progbits
	.sectionflags	@""
	.align	4
.nv.constant0._ZN7cutlass13device_kernelIN5flash11enable_sm90INS1_16FlashAttnFwdSm90INS1_25CollectiveMainloopFwdSm90ILi2EN4cute5tupleIJNS5_1CILi1EEES8_S8_EEENS6_IJNS7_ILi64EEESA_SA_EEELi512ENS_6half_tEfNS_4arch4Sm90ELb1ELb0ELb1ELb1ELb1ELb0ELb1ELb0ELb0ELb1ELb1ELb0EEENS1_21CollectiveEpilogueFwdINS6_IJSA_NS7_ILi512EEESA_EEES9_SC_SE_Li256ELb1ELb1ELb1ELb0EEENS1_36VarlenDynamicPersistentTileSchedulerILi64ELi64ELi256ELi128ELb1ELb1ELb1ELb1ELb1ELb1EEEEEEEEEvNT_6ParamsE:
	.zero		3840


//--------------------- .nv.constant0._ZN7cutlass13device_kernelIN5flash11enable_sm90INS1_16FlashAttnFwdSm90INS1_25CollectiveMainloopFwdSm90ILi2EN4cute5tupleIJNS5_1CILi1EEES8_S8_EEENS6_IJNS7_ILi64EEESA_SA_EEELi512ENS_6half_tEfNS_4arch4Sm90ELb1ELb0ELb1ELb1ELb1ELb1ELb1ELb0ELb0ELb1ELb1ELb0EEENS1_21CollectiveEpilogueFwdINS6_IJSA_NS7_ILi512EEESA_EEES9_SC_SE_Li256ELb1ELb1ELb1ELb0EEENS1_36VarlenDynamicPersistentTileSchedulerILi64ELi64ELi256ELi128ELb1ELb1ELb1ELb1ELb1ELb1EEEEEEEEEvNT_6ParamsE --------------------------
	.section	.nv.constant0._ZN7cutlass13device_kernelIN5flash11enable_sm90INS1_16FlashAttnFwdSm90INS1_25CollectiveMainloopFwdSm90ILi2EN4cute5tupleIJNS5_1CILi1EEES8_S8_EEENS6_IJNS7_ILi64EEESA_SA_EEELi512ENS_6half_tEfNS_4arch4Sm90ELb1ELb0ELb1ELb1ELb1ELb1ELb1ELb0ELb0ELb1ELb1ELb0EEENS1_21CollectiveEpilogueFwdINS6_IJSA_NS7_ILi512EEESA_EEES9_SC_SE_Li256ELb1ELb1ELb1ELb0EEENS1_36VarlenDynamicPersistentTileSchedulerILi64ELi64ELi256ELi128ELb1ELb1ELb1ELb1ELb1ELb1EEEEEEEEEvNT_6ParamsE,"a",@progbits
	.sectionflags	@""
	.align	4
.nv.constant0._ZN7cutlass13device_kernelIN5flash11enable_sm90INS1_16FlashAttnFwdSm90INS1_25CollectiveMainloopFwdSm90ILi2EN4cute5tupleIJNS5_1CILi1EEES8_S8_EEENS6_IJNS7_ILi64EEESA_SA_EEELi512ENS_6half_tEfNS_4arch4Sm90ELb1ELb0ELb1ELb1ELb1ELb1ELb1ELb0ELb0ELb1ELb1ELb0EEENS1_21CollectiveEpilogueFwdINS6_IJSA_NS7_ILi512EEESA_EEES9_SC_SE_Li256ELb1ELb1ELb1ELb0EEENS1_36VarlenDynamicPersistentTileSchedulerILi64ELi64ELi256ELi128ELb1ELb1ELb1ELb1ELb1ELb1EEEEEEEEEvNT_6ParamsE:
	.zero		3840


//--------------------- SYMBOLS --------------------------

	.type		.nv.reservedSmem.offset0,@object
	.size		.nv.reservedSmem.offset0,0x4
